//
// Generated by NVIDIA NVVM Compiler
//
// Compiler Build ID: CL-36424714
// Cuda compilation tools, release 13.0, V13.0.88
// Based on NVVM 20.0.0
//

.version 9.0
.target sm_100
.address_size 64

	// .globl	_ZN8mmdeploy4cuda9transposeIhEEvPKT_iiiiPS2_i

.visible .entry _ZN8mmdeploy4cuda9transposeIhEEvPKT_iiiiPS2_i(
	.param .u64 .ptr .align 1 _ZN8mmdeploy4cuda9transposeIhEEvPKT_iiiiPS2_i_param_0,
	.param .u32 _ZN8mmdeploy4cuda9transposeIhEEvPKT_iiiiPS2_i_param_1,
	.param .u32 _ZN8mmdeploy4cuda9transposeIhEEvPKT_iiiiPS2_i_param_2,
	.param .u32 _ZN8mmdeploy4cuda9transposeIhEEvPKT_iiiiPS2_i_param_3,
	.param .u32 _ZN8mmdeploy4cuda9transposeIhEEvPKT_iiiiPS2_i_param_4,
	.param .u64 .ptr .align 1 _ZN8mmdeploy4cuda9transposeIhEEvPKT_iiiiPS2_i_param_5,
	.param .u32 _ZN8mmdeploy4cuda9transposeIhEEvPKT_iiiiPS2_i_param_6
)
{
	.reg .pred 	%p<14>;
	.reg .b16 	%rs<30>;
	.reg .b32 	%r<168>;
	.reg .b64 	%rd<124>;

	ld.param.u32 	%r86, [_ZN8mmdeploy4cuda9transposeIhEEvPKT_iiiiPS2_i_param_1];
	ld.param.u32 	%r82, [_ZN8mmdeploy4cuda9transposeIhEEvPKT_iiiiPS2_i_param_2];
	ld.param.u32 	%r83, [_ZN8mmdeploy4cuda9transposeIhEEvPKT_iiiiPS2_i_param_3];
	ld.param.u32 	%r84, [_ZN8mmdeploy4cuda9transposeIhEEvPKT_iiiiPS2_i_param_4];
	ld.param.u64 	%rd4, [_ZN8mmdeploy4cuda9transposeIhEEvPKT_iiiiPS2_i_param_5];
	ld.param.u32 	%r85, [_ZN8mmdeploy4cuda9transposeIhEEvPKT_iiiiPS2_i_param_6];
	cvta.to.global.u64 	%rd1, %rd4;
	mov.u32 	%r88, %ctaid.x;
	mov.u32 	%r89, %ntid.x;
	mul.lo.s32 	%r1, %r88, %r89;
	mov.u32 	%r2, %tid.x;
	add.s32 	%r3, %r1, %r2;
	mov.u32 	%r90, %ctaid.y;
	mov.u32 	%r91, %ntid.y;
	mov.u32 	%r92, %tid.y;
	mad.lo.s32 	%r93, %r90, %r91, %r92;
	setp.ge.u32 	%p1, %r3, %r82;
	setp.ge.u32 	%p2, %r93, %r86;
	or.pred  	%p3, %p1, %p2;
	setp.lt.s32 	%p4, %r83, 1;
	or.pred  	%p5, %p3, %p4;
	@%p5 bra 	$L__BB0_13;
	mul.lo.s32 	%r5, %r84, %r93;
	mul.lo.s32 	%r6, %r83, %r3;
	mul.lo.s32 	%r7, %r82, %r93;
	setp.lt.u32 	%p6, %r83, 16;
	mov.b32 	%r163, 0;
	@%p6 bra 	$L__BB0_4;
	and.b32  	%r95, %r83, 2147483632;
	neg.s32 	%r161, %r95;
	add.s32 	%r96, %r2, %r85;
	add.s32 	%r97, %r96, %r1;
	add.s32 	%r160, %r97, %r7;
	shl.b32 	%r98, %r85, 1;
	add.s32 	%r145, %r7, %r3;
	add.s32 	%r159, %r145, %r98;
	mad.lo.s32 	%r158, %r85, 3, %r145;
	shl.b32 	%r99, %r85, 2;
	add.s32 	%r157, %r145, %r99;
	mad.lo.s32 	%r156, %r85, 5, %r145;
	mad.lo.s32 	%r155, %r85, 6, %r145;
	mad.lo.s32 	%r154, %r85, 7, %r145;
	shl.b32 	%r100, %r85, 3;
	add.s32 	%r153, %r145, %r100;
	mad.lo.s32 	%r152, %r85, 9, %r145;
	mad.lo.s32 	%r151, %r85, 10, %r145;
	mad.lo.s32 	%r150, %r85, 11, %r145;
	mad.lo.s32 	%r149, %r85, 12, %r145;
	mad.lo.s32 	%r148, %r85, 13, %r145;
	mad.lo.s32 	%r147, %r85, 14, %r145;
	mad.lo.s32 	%r146, %r85, 15, %r145;
	add.s32 	%r101, %r5, %r6;
	add.s32 	%r144, %r101, 7;
$L__BB0_3:
	.pragma "nounroll";
	ld.param.u64 	%rd122, [_ZN8mmdeploy4cuda9transposeIhEEvPKT_iiiiPS2_i_param_0];
	and.b32  	%r163, %r83, 2147483632;
	add.s32 	%r102, %r144, -7;
	cvt.u64.u32 	%rd5, %r102;
	cvta.to.global.u64 	%rd6, %rd122;
	add.s64 	%rd7, %rd6, %rd5;
	ld.global.u8 	%rs1, [%rd7];
	cvt.u64.u32 	%rd8, %r145;
	add.s64 	%rd9, %rd1, %rd8;
	st.global.u8 	[%rd9], %rs1;
	add.s32 	%r103, %r144, -6;
	cvt.u64.u32 	%rd10, %r103;
	add.s64 	%rd11, %rd6, %rd10;
	ld.global.u8 	%rs2, [%rd11];
	cvt.u64.u32 	%rd12, %r160;
	add.s64 	%rd13, %rd1, %rd12;
	st.global.u8 	[%rd13], %rs2;
	add.s32 	%r104, %r144, -5;
	cvt.u64.u32 	%rd14, %r104;
	add.s64 	%rd15, %rd6, %rd14;
	ld.global.u8 	%rs3, [%rd15];
	cvt.u64.u32 	%rd16, %r159;
	add.s64 	%rd17, %rd1, %rd16;
	st.global.u8 	[%rd17], %rs3;
	add.s32 	%r105, %r144, -4;
	cvt.u64.u32 	%rd18, %r105;
	add.s64 	%rd19, %rd6, %rd18;
	ld.global.u8 	%rs4, [%rd19];
	cvt.u64.u32 	%rd20, %r158;
	add.s64 	%rd21, %rd1, %rd20;
	st.global.u8 	[%rd21], %rs4;
	add.s32 	%r106, %r144, -3;
	cvt.u64.u32 	%rd22, %r106;
	add.s64 	%rd23, %rd6, %rd22;
	ld.global.u8 	%rs5, [%rd23];
	cvt.u64.u32 	%rd24, %r157;
	add.s64 	%rd25, %rd1, %rd24;
	st.global.u8 	[%rd25], %rs5;
	add.s32 	%r107, %r144, -2;
	cvt.u64.u32 	%rd26, %r107;
	add.s64 	%rd27, %rd6, %rd26;
	ld.global.u8 	%rs6, [%rd27];
	cvt.u64.u32 	%rd28, %r156;
	add.s64 	%rd29, %rd1, %rd28;
	st.global.u8 	[%rd29], %rs6;
	add.s32 	%r108, %r144, -1;
	cvt.u64.u32 	%rd30, %r108;
	add.s64 	%rd31, %rd6, %rd30;
	ld.global.u8 	%rs7, [%rd31];
	cvt.u64.u32 	%rd32, %r155;
	add.s64 	%rd33, %rd1, %rd32;
	st.global.u8 	[%rd33], %rs7;
	add.s32 	%r109, %r144, 8;
	cvt.u64.u32 	%rd34, %r144;
	add.s64 	%rd35, %rd6, %rd34;
	ld.global.u8 	%rs8, [%rd35];
	cvt.u64.u32 	%rd36, %r154;
	add.s64 	%rd37, %rd1, %rd36;
	st.global.u8 	[%rd37], %rs8;
	add.s32 	%r110, %r144, 1;
	cvt.u64.u32 	%rd38, %r110;
	add.s64 	%rd39, %rd6, %rd38;
	ld.global.u8 	%rs9, [%rd39];
	cvt.u64.u32 	%rd40, %r153;
	add.s64 	%rd41, %rd1, %rd40;
	st.global.u8 	[%rd41], %rs9;
	add.s32 	%r111, %r144, 2;
	cvt.u64.u32 	%rd42, %r111;
	add.s64 	%rd43, %rd6, %rd42;
	ld.global.u8 	%rs10, [%rd43];
	cvt.u64.u32 	%rd44, %r152;
	add.s64 	%rd45, %rd1, %rd44;
	st.global.u8 	[%rd45], %rs10;
	add.s32 	%r112, %r144, 3;
	cvt.u64.u32 	%rd46, %r112;
	add.s64 	%rd47, %rd6, %rd46;
	ld.global.u8 	%rs11, [%rd47];
	cvt.u64.u32 	%rd48, %r151;
	add.s64 	%rd49, %rd1, %rd48;
	st.global.u8 	[%rd49], %rs11;
	add.s32 	%r113, %r144, 4;
	cvt.u64.u32 	%rd50, %r113;
	add.s64 	%rd51, %rd6, %rd50;
	ld.global.u8 	%rs12, [%rd51];
	cvt.u64.u32 	%rd52, %r150;
	add.s64 	%rd53, %rd1, %rd52;
	st.global.u8 	[%rd53], %rs12;
	add.s32 	%r114, %r144, 5;
	cvt.u64.u32 	%rd54, %r114;
	add.s64 	%rd55, %rd6, %rd54;
	ld.global.u8 	%rs13, [%rd55];
	cvt.u64.u32 	%rd56, %r149;
	add.s64 	%rd57, %rd1, %rd56;
	st.global.u8 	[%rd57], %rs13;
	add.s32 	%r115, %r144, 6;
	cvt.u64.u32 	%rd58, %r115;
	add.s64 	%rd59, %rd6, %rd58;
	ld.global.u8 	%rs14, [%rd59];
	cvt.u64.u32 	%rd60, %r148;
	add.s64 	%rd61, %rd1, %rd60;
	st.global.u8 	[%rd61], %rs14;
	add.s32 	%r116, %r144, 7;
	cvt.u64.u32 	%rd62, %r116;
	add.s64 	%rd63, %rd6, %rd62;
	ld.global.u8 	%rs15, [%rd63];
	cvt.u64.u32 	%rd64, %r147;
	add.s64 	%rd65, %rd1, %rd64;
	st.global.u8 	[%rd65], %rs15;
	cvt.u64.u32 	%rd66, %r109;
	add.s64 	%rd67, %rd6, %rd66;
	ld.global.u8 	%rs16, [%rd67];
	cvt.u64.u32 	%rd68, %r146;
	add.s64 	%rd69, %rd1, %rd68;
	st.global.u8 	[%rd69], %rs16;
	add.s32 	%r161, %r161, 16;
	shl.b32 	%r117, %r85, 4;
	add.s32 	%r160, %r160, %r117;
	add.s32 	%r159, %r159, %r117;
	add.s32 	%r158, %r158, %r117;
	add.s32 	%r157, %r157, %r117;
	add.s32 	%r156, %r156, %r117;
	add.s32 	%r155, %r155, %r117;
	add.s32 	%r154, %r154, %r117;
	add.s32 	%r153, %r153, %r117;
	add.s32 	%r152, %r152, %r117;
	add.s32 	%r151, %r151, %r117;
	add.s32 	%r150, %r150, %r117;
	add.s32 	%r149, %r149, %r117;
	add.s32 	%r148, %r148, %r117;
	add.s32 	%r147, %r147, %r117;
	add.s32 	%r146, %r146, %r117;
	add.s32 	%r145, %r145, %r117;
	add.s32 	%r144, %r144, 16;
	setp.ne.s32 	%p7, %r161, 0;
	@%p7 bra 	$L__BB0_3;
$L__BB0_4:
	and.b32  	%r64, %r83, 15;
	setp.eq.s32 	%p8, %r64, 0;
	@%p8 bra 	$L__BB0_13;
	ld.param.u64 	%rd123, [_ZN8mmdeploy4cuda9transposeIhEEvPKT_iiiiPS2_i_param_0];
	cvta.to.global.u64 	%rd2, %rd123;
	add.s32 	%r65, %r5, %r6;
	add.s32 	%r66, %r7, %r3;
	and.b32  	%r67, %r83, 7;
	setp.lt.u32 	%p9, %r64, 8;
	@%p9 bra 	$L__BB0_7;
	add.s32 	%r118, %r65, %r163;
	cvt.u64.u32 	%rd70, %r118;
	add.s64 	%rd71, %rd2, %rd70;
	ld.global.u8 	%rs17, [%rd71];
	mad.lo.s32 	%r119, %r163, %r85, %r66;
	cvt.u64.u32 	%rd72, %r119;
	add.s64 	%rd73, %rd1, %rd72;
	st.global.u8 	[%rd73], %rs17;
	add.s32 	%r120, %r118, 1;
	cvt.u64.u32 	%rd74, %r120;
	add.s64 	%rd75, %rd2, %rd74;
	ld.global.u8 	%rs18, [%rd75];
	add.s32 	%r121, %r119, %r85;
	cvt.u64.u32 	%rd76, %r121;
	add.s64 	%rd77, %rd1, %rd76;
	st.global.u8 	[%rd77], %rs18;
	add.s32 	%r122, %r118, 2;
	cvt.u64.u32 	%rd78, %r122;
	add.s64 	%rd79, %rd2, %rd78;
	ld.global.u8 	%rs19, [%rd79];
	add.s32 	%r123, %r121, %r85;
	cvt.u64.u32 	%rd80, %r123;
	add.s64 	%rd81, %rd1, %rd80;
	st.global.u8 	[%rd81], %rs19;
	add.s32 	%r124, %r118, 3;
	cvt.u64.u32 	%rd82, %r124;
	add.s64 	%rd83, %rd2, %rd82;
	ld.global.u8 	%rs20, [%rd83];
	add.s32 	%r125, %r123, %r85;
	cvt.u64.u32 	%rd84, %r125;
	add.s64 	%rd85, %rd1, %rd84;
	st.global.u8 	[%rd85], %rs20;
	add.s32 	%r126, %r118, 4;
	cvt.u64.u32 	%rd86, %r126;
	add.s64 	%rd87, %rd2, %rd86;
	ld.global.u8 	%rs21, [%rd87];
	add.s32 	%r127, %r125, %r85;
	cvt.u64.u32 	%rd88, %r127;
	add.s64 	%rd89, %rd1, %rd88;
	st.global.u8 	[%rd89], %rs21;
	add.s32 	%r128, %r118, 5;
	cvt.u64.u32 	%rd90, %r128;
	add.s64 	%rd91, %rd2, %rd90;
	ld.global.u8 	%rs22, [%rd91];
	add.s32 	%r129, %r127, %r85;
	cvt.u64.u32 	%rd92, %r129;
	add.s64 	%rd93, %rd1, %rd92;
	st.global.u8 	[%rd93], %rs22;
	add.s32 	%r130, %r118, 6;
	cvt.u64.u32 	%rd94, %r130;
	add.s64 	%rd95, %rd2, %rd94;
	ld.global.u8 	%rs23, [%rd95];
	add.s32 	%r131, %r129, %r85;
	cvt.u64.u32 	%rd96, %r131;
	add.s64 	%rd97, %rd1, %rd96;
	st.global.u8 	[%rd97], %rs23;
	add.s32 	%r132, %r118, 7;
	cvt.u64.u32 	%rd98, %r132;
	add.s64 	%rd99, %rd2, %rd98;
	ld.global.u8 	%rs24, [%rd99];
	add.s32 	%r133, %r131, %r85;
	cvt.u64.u32 	%rd100, %r133;
	add.s64 	%rd101, %rd1, %rd100;
	st.global.u8 	[%rd101], %rs24;
	add.s32 	%r163, %r163, 8;
$L__BB0_7:
	setp.eq.s32 	%p10, %r67, 0;
	@%p10 bra 	$L__BB0_13;
	and.b32  	%r70, %r83, 3;
	setp.lt.u32 	%p11, %r67, 4;
	@%p11 bra 	$L__BB0_10;
	add.s32 	%r134, %r65, %r163;
	cvt.u64.u32 	%rd102, %r134;
	add.s64 	%rd103, %rd2, %rd102;
	ld.global.u8 	%rs25, [%rd103];
	mad.lo.s32 	%r135, %r163, %r85, %r66;
	cvt.u64.u32 	%rd104, %r135;
	add.s64 	%rd105, %rd1, %rd104;
	st.global.u8 	[%rd105], %rs25;
	add.s32 	%r136, %r134, 1;
	cvt.u64.u32 	%rd106, %r136;
	add.s64 	%rd107, %rd2, %rd106;
	ld.global.u8 	%rs26, [%rd107];
	add.s32 	%r137, %r135, %r85;
	cvt.u64.u32 	%rd108, %r137;
	add.s64 	%rd109, %rd1, %rd108;
	st.global.u8 	[%rd109], %rs26;
	add.s32 	%r138, %r134, 2;
	cvt.u64.u32 	%rd110, %r138;
	add.s64 	%rd111, %rd2, %rd110;
	ld.global.u8 	%rs27, [%rd111];
	add.s32 	%r139, %r137, %r85;
	cvt.u64.u32 	%rd112, %r139;
	add.s64 	%rd113, %rd1, %rd112;
	st.global.u8 	[%rd113], %rs27;
	add.s32 	%r140, %r134, 3;
	cvt.u64.u32 	%rd114, %r140;
	add.s64 	%rd115, %rd2, %rd114;
	ld.global.u8 	%rs28, [%rd115];
	add.s32 	%r141, %r139, %r85;
	cvt.u64.u32 	%rd116, %r141;
	add.s64 	%rd117, %rd1, %rd116;
	st.global.u8 	[%rd117], %rs28;
	add.s32 	%r163, %r163, 4;
$L__BB0_10:
	setp.eq.s32 	%p12, %r70, 0;
	@%p12 bra 	$L__BB0_13;
	mad.lo.s32 	%r142, %r163, %r85, %r3;
	add.s32 	%r167, %r142, %r7;
	add.s32 	%r143, %r163, %r5;
	add.s32 	%r166, %r143, %r6;
	neg.s32 	%r165, %r70;
$L__BB0_12:
	.pragma "nounroll";
	cvt.u64.u32 	%rd118, %r166;
	add.s64 	%rd119, %rd2, %rd118;
	ld.global.u8 	%rs29, [%rd119];
	cvt.u64.u32 	%rd120, %r167;
	add.s64 	%rd121, %rd1, %rd120;
	st.global.u8 	[%rd121], %rs29;
	add.s32 	%r167, %r167, %r85;
	add.s32 	%r166, %r166, 1;
	add.s32 	%r165, %r165, 1;
	setp.ne.s32 	%p13, %r165, 0;
	@%p13 bra 	$L__BB0_12;
$L__BB0_13:
	ret;

}
	// .globl	_ZN8mmdeploy4cuda9transposeIfEEvPKT_iiiiPS2_i
.visible .entry _ZN8mmdeploy4cuda9transposeIfEEvPKT_iiiiPS2_i(
	.param .u64 .ptr .align 1 _ZN8mmdeploy4cuda9transposeIfEEvPKT_iiiiPS2_i_param_0,
	.param .u32 _ZN8mmdeploy4cuda9transposeIfEEvPKT_iiiiPS2_i_param_1,
	.param .u32 _ZN8mmdeploy4cuda9transposeIfEEvPKT_iiiiPS2_i_param_2,
	.param .u32 _ZN8mmdeploy4cuda9transposeIfEEvPKT_iiiiPS2_i_param_3,
	.param .u32 _ZN8mmdeploy4cuda9transposeIfEEvPKT_iiiiPS2_i_param_4,
	.param .u64 .ptr .align 1 _ZN8mmdeploy4cuda9transposeIfEEvPKT_iiiiPS2_i_param_5,
	.param .u32 _ZN8mmdeploy4cuda9transposeIfEEvPKT_iiiiPS2_i_param_6
)
{
	.reg .pred 	%p<14>;
	.reg .b32 	%r<168>;
	.reg .b32 	%f<30>;
	.reg .b64 	%rd<124>;

	ld.param.u32 	%r86, [_ZN8mmdeploy4cuda9transposeIfEEvPKT_iiiiPS2_i_param_1];
	ld.param.u32 	%r82, [_ZN8mmdeploy4cuda9transposeIfEEvPKT_iiiiPS2_i_param_2];
	ld.param.u32 	%r83, [_ZN8mmdeploy4cuda9transposeIfEEvPKT_iiiiPS2_i_param_3];
	ld.param.u32 	%r84, [_ZN8mmdeploy4cuda9transposeIfEEvPKT_iiiiPS2_i_param_4];
	ld.param.u64 	%rd4, [_ZN8mmdeploy4cuda9transposeIfEEvPKT_iiiiPS2_i_param_5];
	ld.param.u32 	%r85, [_ZN8mmdeploy4cuda9transposeIfEEvPKT_iiiiPS2_i_param_6];
	cvta.to.global.u64 	%rd1, %rd4;
	mov.u32 	%r88, %ctaid.x;
	mov.u32 	%r89, %ntid.x;
	mul.lo.s32 	%r1, %r88, %r89;
	mov.u32 	%r2, %tid.x;
	add.s32 	%r3, %r1, %r2;
	mov.u32 	%r90, %ctaid.y;
	mov.u32 	%r91, %ntid.y;
	mov.u32 	%r92, %tid.y;
	mad.lo.s32 	%r93, %r90, %r91, %r92;
	setp.ge.u32 	%p1, %r3, %r82;
	setp.ge.u32 	%p2, %r93, %r86;
	or.pred  	%p3, %p1, %p2;
	setp.lt.s32 	%p4, %r83, 1;
	or.pred  	%p5, %p3, %p4;
	@%p5 bra 	$L__BB1_13;
	mul.lo.s32 	%r5, %r84, %r93;
	mul.lo.s32 	%r6, %r83, %r3;
	mul.lo.s32 	%r7, %r82, %r93;
	setp.lt.u32 	%p6, %r83, 16;
	mov.b32 	%r163, 0;
	@%p6 bra 	$L__BB1_4;
	and.b32  	%r95, %r83, 2147483632;
	neg.s32 	%r161, %r95;
	add.s32 	%r96, %r2, %r85;
	add.s32 	%r97, %r96, %r1;
	add.s32 	%r160, %r97, %r7;
	shl.b32 	%r98, %r85, 1;
	add.s32 	%r145, %r7, %r3;
	add.s32 	%r159, %r145, %r98;
	mad.lo.s32 	%r158, %r85, 3, %r145;
	shl.b32 	%r99, %r85, 2;
	add.s32 	%r157, %r145, %r99;
	mad.lo.s32 	%r156, %r85, 5, %r145;
	mad.lo.s32 	%r155, %r85, 6, %r145;
	mad.lo.s32 	%r154, %r85, 7, %r145;
	shl.b32 	%r100, %r85, 3;
	add.s32 	%r153, %r145, %r100;
	mad.lo.s32 	%r152, %r85, 9, %r145;
	mad.lo.s32 	%r151, %r85, 10, %r145;
	mad.lo.s32 	%r150, %r85, 11, %r145;
	mad.lo.s32 	%r149, %r85, 12, %r145;
	mad.lo.s32 	%r148, %r85, 13, %r145;
	mad.lo.s32 	%r147, %r85, 14, %r145;
	mad.lo.s32 	%r146, %r85, 15, %r145;
	add.s32 	%r101, %r5, %r6;
	add.s32 	%r144, %r101, 7;
$L__BB1_3:
	.pragma "nounroll";
	ld.param.u64 	%rd122, [_ZN8mmdeploy4cuda9transposeIfEEvPKT_iiiiPS2_i_param_0];
	and.b32  	%r163, %r83, 2147483632;
	add.s32 	%r102, %r144, -7;
	cvta.to.global.u64 	%rd5, %rd122;
	mul.wide.u32 	%rd6, %r102, 4;
	add.s64 	%rd7, %rd5, %rd6;
	ld.global.f32 	%f1, [%rd7];
	mul.wide.u32 	%rd8, %r145, 4;
	add.s64 	%rd9, %rd1, %rd8;
	st.global.f32 	[%rd9], %f1;
	add.s32 	%r103, %r144, -6;
	mul.wide.u32 	%rd10, %r103, 4;
	add.s64 	%rd11, %rd5, %rd10;
	ld.global.f32 	%f2, [%rd11];
	mul.wide.u32 	%rd12, %r160, 4;
	add.s64 	%rd13, %rd1, %rd12;
	st.global.f32 	[%rd13], %f2;
	add.s32 	%r104, %r144, -5;
	mul.wide.u32 	%rd14, %r104, 4;
	add.s64 	%rd15, %rd5, %rd14;
	ld.global.f32 	%f3, [%rd15];
	mul.wide.u32 	%rd16, %r159, 4;
	add.s64 	%rd17, %rd1, %rd16;
	st.global.f32 	[%rd17], %f3;
	add.s32 	%r105, %r144, -4;
	mul.wide.u32 	%rd18, %r105, 4;
	add.s64 	%rd19, %rd5, %rd18;
	ld.global.f32 	%f4, [%rd19];
	mul.wide.u32 	%rd20, %r158, 4;
	add.s64 	%rd21, %rd1, %rd20;
	st.global.f32 	[%rd21], %f4;
	add.s32 	%r106, %r144, -3;
	mul.wide.u32 	%rd22, %r106, 4;
	add.s64 	%rd23, %rd5, %rd22;
	ld.global.f32 	%f5, [%rd23];
	mul.wide.u32 	%rd24, %r157, 4;
	add.s64 	%rd25, %rd1, %rd24;
	st.global.f32 	[%rd25], %f5;
	add.s32 	%r107, %r144, -2;
	mul.wide.u32 	%rd26, %r107, 4;
	add.s64 	%rd27, %rd5, %rd26;
	ld.global.f32 	%f6, [%rd27];
	mul.wide.u32 	%rd28, %r156, 4;
	add.s64 	%rd29, %rd1, %rd28;
	st.global.f32 	[%rd29], %f6;
	add.s32 	%r108, %r144, -1;
	mul.wide.u32 	%rd30, %r108, 4;
	add.s64 	%rd31, %rd5, %rd30;
	ld.global.f32 	%f7, [%rd31];
	mul.wide.u32 	%rd32, %r155, 4;
	add.s64 	%rd33, %rd1, %rd32;
	st.global.f32 	[%rd33], %f7;
	add.s32 	%r109, %r144, 8;
	mul.wide.u32 	%rd34, %r144, 4;
	add.s64 	%rd35, %rd5, %rd34;
	ld.global.f32 	%f8, [%rd35];
	mul.wide.u32 	%rd36, %r154, 4;
	add.s64 	%rd37, %rd1, %rd36;
	st.global.f32 	[%rd37], %f8;
	add.s32 	%r110, %r144, 1;
	mul.wide.u32 	%rd38, %r110, 4;
	add.s64 	%rd39, %rd5, %rd38;
	ld.global.f32 	%f9, [%rd39];
	mul.wide.u32 	%rd40, %r153, 4;
	add.s64 	%rd41, %rd1, %rd40;
	st.global.f32 	[%rd41], %f9;
	add.s32 	%r111, %r144, 2;
	mul.wide.u32 	%rd42, %r111, 4;
	add.s64 	%rd43, %rd5, %rd42;
	ld.global.f32 	%f10, [%rd43];
	mul.wide.u32 	%rd44, %r152, 4;
	add.s64 	%rd45, %rd1, %rd44;
	st.global.f32 	[%rd45], %f10;
	add.s32 	%r112, %r144, 3;
	mul.wide.u32 	%rd46, %r112, 4;
	add.s64 	%rd47, %rd5, %rd46;
	ld.global.f32 	%f11, [%rd47];
	mul.wide.u32 	%rd48, %r151, 4;
	add.s64 	%rd49, %rd1, %rd48;
	st.global.f32 	[%rd49], %f11;
	add.s32 	%r113, %r144, 4;
	mul.wide.u32 	%rd50, %r113, 4;
	add.s64 	%rd51, %rd5, %rd50;
	ld.global.f32 	%f12, [%rd51];
	mul.wide.u32 	%rd52, %r150, 4;
	add.s64 	%rd53, %rd1, %rd52;
	st.global.f32 	[%rd53], %f12;
	add.s32 	%r114, %r144, 5;
	mul.wide.u32 	%rd54, %r114, 4;
	add.s64 	%rd55, %rd5, %rd54;
	ld.global.f32 	%f13, [%rd55];
	mul.wide.u32 	%rd56, %r149, 4;
	add.s64 	%rd57, %rd1, %rd56;
	st.global.f32 	[%rd57], %f13;
	add.s32 	%r115, %r144, 6;
	mul.wide.u32 	%rd58, %r115, 4;
	add.s64 	%rd59, %rd5, %rd58;
	ld.global.f32 	%f14, [%rd59];
	mul.wide.u32 	%rd60, %r148, 4;
	add.s64 	%rd61, %rd1, %rd60;
	st.global.f32 	[%rd61], %f14;
	add.s32 	%r116, %r144, 7;
	mul.wide.u32 	%rd62, %r116, 4;
	add.s64 	%rd63, %rd5, %rd62;
	ld.global.f32 	%f15, [%rd63];
	mul.wide.u32 	%rd64, %r147, 4;
	add.s64 	%rd65, %rd1, %rd64;
	st.global.f32 	[%rd65], %f15;
	mul.wide.u32 	%rd66, %r109, 4;
	add.s64 	%rd67, %rd5, %rd66;
	ld.global.f32 	%f16, [%rd67];
	mul.wide.u32 	%rd68, %r146, 4;
	add.s64 	%rd69, %rd1, %rd68;
	st.global.f32 	[%rd69], %f16;
	add.s32 	%r161, %r161, 16;
	shl.b32 	%r117, %r85, 4;
	add.s32 	%r160, %r160, %r117;
	add.s32 	%r159, %r159, %r117;
	add.s32 	%r158, %r158, %r117;
	add.s32 	%r157, %r157, %r117;
	add.s32 	%r156, %r156, %r117;
	add.s32 	%r155, %r155, %r117;
	add.s32 	%r154, %r154, %r117;
	add.s32 	%r153, %r153, %r117;
	add.s32 	%r152, %r152, %r117;
	add.s32 	%r151, %r151, %r117;
	add.s32 	%r150, %r150, %r117;
	add.s32 	%r149, %r149, %r117;
	add.s32 	%r148, %r148, %r117;
	add.s32 	%r147, %r147, %r117;
	add.s32 	%r146, %r146, %r117;
	add.s32 	%r145, %r145, %r117;
	add.s32 	%r144, %r144, 16;
	setp.ne.s32 	%p7, %r161, 0;
	@%p7 bra 	$L__BB1_3;
$L__BB1_4:
	and.b32  	%r64, %r83, 15;
	setp.eq.s32 	%p8, %r64, 0;
	@%p8 bra 	$L__BB1_13;
	ld.param.u64 	%rd123, [_ZN8mmdeploy4cuda9transposeIfEEvPKT_iiiiPS2_i_param_0];
	cvta.to.global.u64 	%rd2, %rd123;
	add.s32 	%r65, %r5, %r6;
	add.s32 	%r66, %r7, %r3;
	and.b32  	%r67, %r83, 7;
	setp.lt.u32 	%p9, %r64, 8;
	@%p9 bra 	$L__BB1_7;
	add.s32 	%r118, %r65, %r163;
	mul.wide.u32 	%rd70, %r118, 4;
	add.s64 	%rd71, %rd2, %rd70;
	ld.global.f32 	%f17, [%rd71];
	mad.lo.s32 	%r119, %r163, %r85, %r66;
	mul.wide.u32 	%rd72, %r119, 4;
	add.s64 	%rd73, %rd1, %rd72;
	st.global.f32 	[%rd73], %f17;
	add.s32 	%r120, %r118, 1;
	mul.wide.u32 	%rd74, %r120, 4;
	add.s64 	%rd75, %rd2, %rd74;
	ld.global.f32 	%f18, [%rd75];
	add.s32 	%r121, %r119, %r85;
	mul.wide.u32 	%rd76, %r121, 4;
	add.s64 	%rd77, %rd1, %rd76;
	st.global.f32 	[%rd77], %f18;
	add.s32 	%r122, %r118, 2;
	mul.wide.u32 	%rd78, %r122, 4;
	add.s64 	%rd79, %rd2, %rd78;
	ld.global.f32 	%f19, [%rd79];
	add.s32 	%r123, %r121, %r85;
	mul.wide.u32 	%rd80, %r123, 4;
	add.s64 	%rd81, %rd1, %rd80;
	st.global.f32 	[%rd81], %f19;
	add.s32 	%r124, %r118, 3;
	mul.wide.u32 	%rd82, %r124, 4;
	add.s64 	%rd83, %rd2, %rd82;
	ld.global.f32 	%f20, [%rd83];
	add.s32 	%r125, %r123, %r85;
	mul.wide.u32 	%rd84, %r125, 4;
	add.s64 	%rd85, %rd1, %rd84;
	st.global.f32 	[%rd85], %f20;
	add.s32 	%r126, %r118, 4;
	mul.wide.u32 	%rd86, %r126, 4;
	add.s64 	%rd87, %rd2, %rd86;
	ld.global.f32 	%f21, [%rd87];
	add.s32 	%r127, %r125, %r85;
	mul.wide.u32 	%rd88, %r127, 4;
	add.s64 	%rd89, %rd1, %rd88;
	st.global.f32 	[%rd89], %f21;
	add.s32 	%r128, %r118, 5;
	mul.wide.u32 	%rd90, %r128, 4;
	add.s64 	%rd91, %rd2, %rd90;
	ld.global.f32 	%f22, [%rd91];
	add.s32 	%r129, %r127, %r85;
	mul.wide.u32 	%rd92, %r129, 4;
	add.s64 	%rd93, %rd1, %rd92;
	st.global.f32 	[%rd93], %f22;
	add.s32 	%r130, %r118, 6;
	mul.wide.u32 	%rd94, %r130, 4;
	add.s64 	%rd95, %rd2, %rd94;
	ld.global.f32 	%f23, [%rd95];
	add.s32 	%r131, %r129, %r85;
	mul.wide.u32 	%rd96, %r131, 4;
	add.s64 	%rd97, %rd1, %rd96;
	st.global.f32 	[%rd97], %f23;
	add.s32 	%r132, %r118, 7;
	mul.wide.u32 	%rd98, %r132, 4;
	add.s64 	%rd99, %rd2, %rd98;
	ld.global.f32 	%f24, [%rd99];
	add.s32 	%r133, %r131, %r85;
	mul.wide.u32 	%rd100, %r133, 4;
	add.s64 	%rd101, %rd1, %rd100;
	st.global.f32 	[%rd101], %f24;
	add.s32 	%r163, %r163, 8;
$L__BB1_7:
	setp.eq.s32 	%p10, %r67, 0;
	@%p10 bra 	$L__BB1_13;
	and.b32  	%r70, %r83, 3;
	setp.lt.u32 	%p11, %r67, 4;
	@%p11 bra 	$L__BB1_10;
	add.s32 	%r134, %r65, %r163;
	mul.wide.u32 	%rd102, %r134, 4;
	add.s64 	%rd103, %rd2, %rd102;
	ld.global.f32 	%f25, [%rd103];
	mad.lo.s32 	%r135, %r163, %r85, %r66;
	mul.wide.u32 	%rd104, %r135, 4;
	add.s64 	%rd105, %rd1, %rd104;
	st.global.f32 	[%rd105], %f25;
	add.s32 	%r136, %r134, 1;
	mul.wide.u32 	%rd106, %r136, 4;
	add.s64 	%rd107, %rd2, %rd106;
	ld.global.f32 	%f26, [%rd107];
	add.s32 	%r137, %r135, %r85;
	mul.wide.u32 	%rd108, %r137, 4;
	add.s64 	%rd109, %rd1, %rd108;
	st.global.f32 	[%rd109], %f26;
	add.s32 	%r138, %r134, 2;
	mul.wide.u32 	%rd110, %r138, 4;
	add.s64 	%rd111, %rd2, %rd110;
	ld.global.f32 	%f27, [%rd111];
	add.s32 	%r139, %r137, %r85;
	mul.wide.u32 	%rd112, %r139, 4;
	add.s64 	%rd113, %rd1, %rd112;
	st.global.f32 	[%rd113], %f27;
	add.s32 	%r140, %r134, 3;
	mul.wide.u32 	%rd114, %r140, 4;
	add.s64 	%rd115, %rd2, %rd114;
	ld.global.f32 	%f28, [%rd115];
	add.s32 	%r141, %r139, %r85;
	mul.wide.u32 	%rd116, %r141, 4;
	add.s64 	%rd117, %rd1, %rd116;
	st.global.f32 	[%rd117], %f28;
	add.s32 	%r163, %r163, 4;
$L__BB1_10:
	setp.eq.s32 	%p12, %r70, 0;
	@%p12 bra 	$L__BB1_13;
	mad.lo.s32 	%r142, %r163, %r85, %r3;
	add.s32 	%r167, %r142, %r7;
	add.s32 	%r143, %r163, %r5;
	add.s32 	%r166, %r143, %r6;
	neg.s32 	%r165, %r70;
$L__BB1_12:
	.pragma "nounroll";
	mul.wide.u32 	%rd118, %r166, 4;
	add.s64 	%rd119, %rd2, %rd118;
	ld.global.f32 	%f29, [%rd119];
	mul.wide.u32 	%rd120, %r167, 4;
	add.s64 	%rd121, %rd1, %rd120;
	st.global.f32 	[%rd121], %f29;
	add.s32 	%r167, %r167, %r85;
	add.s32 	%r166, %r166, 1;
	add.s32 	%r165, %r165, 1;
	setp.ne.s32 	%p13, %r165, 0;
	@%p13 bra 	$L__BB1_12;
$L__BB1_13:
	ret;

}


// ===== COMPILED SASS (sm_100) =====

	.target	sm_100

	.elftype	@"ET_EXEC"


//--------------------- .note.nv.tkinfo           --------------------------
	.section	.note.nv.tkinfo,"",@"SHT_NOTE"
	.sectionflags	@"SHF_NOTE_NV_TKINFO"
	.tkinfo
        /*0018*/ 	.word	0x00000002
        /*0030*/ 	.string	""
        /*0030*/ 	.string	"ptxas"
        /*0030*/ 	.string	"Cuda compilation tools, release 13.0, V13.0.88"
        /*0030*/ 	.string	"Build cuda_13.0.r13.0/compiler.36424714_0"
        /*0030*/ 	.string	"-arch sm_100 -m 64 "



//--------------------- .note.nv.cuinfo           --------------------------
	.section	.note.nv.cuinfo,"",@"SHT_NOTE"
	.sectionflags	@"SHF_NOTE_NV_CUINFO"
        /*0018*/ 	.short	0x0002
        /*001a*/ 	.short	0x0064
        /*001c*/ 	.short	0x0082
	.zero		2


//--------------------- .nv.info                  --------------------------
	.section	.nv.info,"",@"SHT_CUDA_INFO"
	.align	4


	//----- nvinfo : EIATTR_REGCOUNT
	.align		4
        /*0000*/ 	.byte	0x04, 0x2f
        /*0002*/ 	.short	(.L_1 - .L_0)
	.align		4
.L_0:
        /*0004*/ 	.word	index@(_ZN8mmdeploy4cuda9transposeIhEEvPKT_iiiiPS2_i)
        /*0008*/ 	.word	0x00000020


	//----- nvinfo : EIATTR_FRAME_SIZE
	.align		4
.L_1:
        /*000c*/ 	.byte	0x04, 0x11
        /*000e*/ 	.short	(.L_3 - .L_2)
	.align		4
.L_2:
        /*0010*/ 	.word	index@(_ZN8mmdeploy4cuda9transposeIhEEvPKT_iiiiPS2_i)
        /*0014*/ 	.word	0x00000000


	//----- nvinfo : EIATTR_REGCOUNT
	.align		4
.L_3:
        /*0018*/ 	.byte	0x04, 0x2f
        /*001a*/ 	.short	(.L_5 - .L_4)
	.align		4
.L_4:
        /*001c*/ 	.word	index@(_ZN8mmdeploy4cuda9transposeIfEEvPKT_iiiiPS2_i)
        /*0020*/ 	.word	0x00000028


	//----- nvinfo : EIATTR_FRAME_SIZE
	.align		4
.L_5:
        /*0024*/ 	.byte	0x04, 0x11
        /*0026*/ 	.short	(.L_7 - .L_6)
	.align		4
.L_6:
        /*0028*/ 	.word	index@(_ZN8mmdeploy4cuda9transposeIfEEvPKT_iiiiPS2_i)
        /*002c*/ 	.word	0x00000000


	//----- nvinfo : EIATTR_MIN_STACK_SIZE
	.align		4
.L_7:
        /*0030*/ 	.byte	0x04, 0x12
        /*0032*/ 	.short	(.L_9 - .L_8)
	.align		4
.L_8:
        /*0034*/ 	.word	index@(_ZN8mmdeploy4cuda9transposeIfEEvPKT_iiiiPS2_i)
        /*0038*/ 	.word	0x00000000


	//----- nvinfo : EIATTR_MIN_STACK_SIZE
	.align		4
.L_9:
        /*003c*/ 	.byte	0x04, 0x12
        /*003e*/ 	.short	(.L_11 - .L_10)
	.align		4
.L_10:
        /*0040*/ 	.word	index@(_ZN8mmdeploy4cuda9transposeIhEEvPKT_iiiiPS2_i)
        /*0044*/ 	.word	0x00000000
.L_11:


//--------------------- .nv.compat                --------------------------
	.section	.nv.compat,"",@"SHT_CUDA_COMPAT_INFO"
	.align	4
        /*0000*/ 	.byte	0x02, 0x09, 0x00, 0x00, 0x02, 0x02, 0x01, 0x00, 0x02, 0x05, 0x05, 0x00, 0x03, 0x07, 0x01, 0x01
        /*0010*/ 	.byte	0x02, 0x03, 0x00, 0x00, 0x02, 0x06, 0x01, 0x00, 0x04, 0x0b, 0x08, 0x00, 0x09, 0x00, 0x00, 0x00
        /*0020*/ 	.byte	0x00, 0x00, 0x00, 0x00


//--------------------- .nv.info._ZN8mmdeploy4cuda9transposeIfEEvPKT_iiiiPS2_i --------------------------
	.section	.nv.info._ZN8mmdeploy4cuda9transposeIfEEvPKT_iiiiPS2_i,"",@"SHT_CUDA_INFO"
	.sectionflags	@""
	.align	4


	//----- nvinfo : EIATTR_CUDA_API_VERSION
	.align		4
        /*0000*/ 	.byte	0x04, 0x37
        /*0002*/ 	.short	(.L_13 - .L_12)
.L_12:
        /*0004*/ 	.word	0x00000082


	//----- nvinfo : EIATTR_KPARAM_INFO
	.align		4
.L_13:
        /*0008*/ 	.byte	0x04, 0x17
        /*000a*/ 	.short	(.L_15 - .L_14)
.L_14:
        /*000c*/ 	.word	0x00000000
        /*0010*/ 	.short	0x0006
        /*0012*/ 	.short	0x0020
        /*0014*/ 	.byte	0x00, 0xf0, 0x11, 0x00


	//----- nvinfo : EIATTR_KPARAM_INFO
	.align		4
.L_15:
        /*0018*/ 	.byte	0x04, 0x17
        /*001a*/ 	.short	(.L_17 - .L_16)
.L_16:
        /*001c*/ 	.word	0x00000000
        /*0020*/ 	.short	0x0005
        /*0022*/ 	.short	0x0018
        /*0024*/ 	.byte	0x00, 0xf5, 0x21, 0x00


	//----- nvinfo : EIATTR_KPARAM_INFO
	.align		4
.L_17:
        /*0028*/ 	.byte	0x04, 0x17
        /*002a*/ 	.short	(.L_19 - .L_18)
.L_18:
        /*002c*/ 	.word	0x00000000
        /*0030*/ 	.short	0x0004
        /*0032*/ 	.short	0x0014
        /*0034*/ 	.byte	0x00, 0xf0, 0x11, 0x00


	//----- nvinfo : EIATTR_KPARAM_INFO
	.align		4
.L_19:
        /*0038*/ 	.byte	0x04, 0x17
        /*003a*/ 	.short	(.L_21 - .L_20)
.L_20:
        /*003c*/ 	.word	0x00000000
        /*0040*/ 	.short	0x0003
        /*0042*/ 	.short	0x0010
        /*0044*/ 	.byte	0x00, 0xf0, 0x11, 0x00


	//----- nvinfo : EIATTR_KPARAM_INFO
	.align		4
.L_21:
        /*0048*/ 	.byte	0x04, 0x17
        /*004a*/ 	.short	(.L_23 - .L_22)
.L_22:
        /*004c*/ 	.word	0x00000000
        /*0050*/ 	.short	0x0002
        /*0052*/ 	.short	0x000c
        /*0054*/ 	.byte	0x00, 0xf0, 0x11, 0x00


	//----- nvinfo : EIATTR_KPARAM_INFO
	.align		4
.L_23:
        /*0058*/ 	.byte	0x04, 0x17
        /*005a*/ 	.short	(.L_25 - .L_24)
.L_24:
        /*005c*/ 	.word	0x00000000
        /*0060*/ 	.short	0x0001
        /*0062*/ 	.short	0x0008
        /*0064*/ 	.byte	0x00, 0xf0, 0x11, 0x00


	//----- nvinfo : EIATTR_KPARAM_INFO
	.align		4
.L_25:
        /*0068*/ 	.byte	0x04, 0x17
        /*006a*/ 	.short	(.L_27 - .L_26)
.L_26:
        /*006c*/ 	.word	0x00000000
        /*0070*/ 	.short	0x0000
        /*0072*/ 	.short	0x0000
        /*0074*/ 	.byte	0x00, 0xf5, 0x21, 0x00


	//----- nvinfo : EIATTR_SPARSE_MMA_MASK
	.align		4
.L_27:
        /*0078*/ 	.byte	0x03, 0x50
        /*007a*/ 	.short	0x0000


	//----- nvinfo : EIATTR_MAXREG_COUNT
	.align		4
        /*007c*/ 	.byte	0x03, 0x1b
        /*007e*/ 	.short	0x00ff


	//----- nvinfo : EIATTR_MERCURY_ISA_VERSION
	.align		4
        /*0080*/ 	.byte	0x03, 0x5f
        /*0082*/ 	.short	0x0101


	//----- nvinfo : EIATTR_VRC_CTA_INIT_COUNT
	.align		4
        /*0084*/ 	.byte	0x02, 0x4a
	.zero		1
	.zero		1


	//----- nvinfo : EIATTR_EXIT_INSTR_OFFSETS
	.align		4
        /*0088*/ 	.byte	0x04, 0x1c
        /*008a*/ 	.short	(.L_29 - .L_28)


	//   ....[0]....
.L_28:
        /*008c*/ 	.word	0x000000f0


	//   ....[1]....
        /*0090*/ 	.word	0x00000930


	//   ....[2]....
        /*0094*/ 	.word	0x00000d00


	//   ....[3]....
        /*0098*/ 	.word	0x00000f10


	//   ....[4]....
        /*009c*/ 	.word	0x00001030


	//----- nvinfo : EIATTR_CBANK_PARAM_SIZE
	.align		4
.L_29:
        /*00a0*/ 	.byte	0x03, 0x19
        /*00a2*/ 	.short	0x0024


	//----- nvinfo : EIATTR_PARAM_CBANK
	.align		4
        /*00a4*/ 	.byte	0x04, 0x0a
        /*00a6*/ 	.short	(.L_31 - .L_30)
	.align		4
.L_30:
        /*00a8*/ 	.word	index@(.nv.constant0._ZN8mmdeploy4cuda9transposeIfEEvPKT_iiiiPS2_i)
        /*00ac*/ 	.short	0x0380
        /*00ae*/ 	.short	0x0024


	//----- nvinfo : EIATTR_SW_WAR
	.align		4
.L_31:
        /*00b0*/ 	.byte	0x04, 0x36
        /*00b2*/ 	.short	(.L_33 - .L_32)
.L_32:
        /*00b4*/ 	.word	0x00000008
.L_33:


//--------------------- .nv.info._ZN8mmdeploy4cuda9transposeIhEEvPKT_iiiiPS2_i --------------------------
	.section	.nv.info._ZN8mmdeploy4cuda9transposeIhEEvPKT_iiiiPS2_i,"",@"SHT_CUDA_INFO"
	.sectionflags	@""
	.align	4


	//----- nvinfo : EIATTR_CUDA_API_VERSION
	.align		4
        /*0000*/ 	.byte	0x04, 0x37
        /*0002*/ 	.short	(.L_35 - .L_34)
.L_34:
        /*0004*/ 	.word	0x00000082


	//----- nvinfo : EIATTR_KPARAM_INFO
	.align		4
.L_35:
        /*0008*/ 	.byte	0x04, 0x17
        /*000a*/ 	.short	(.L_37 - .L_36)
.L_36:
        /*000c*/ 	.word	0x00000000
        /*0010*/ 	.short	0x0006
        /*0012*/ 	.short	0x0020
        /*0014*/ 	.byte	0x00, 0xf0, 0x11, 0x00


	//----- nvinfo : EIATTR_KPARAM_INFO
	.align		4
.L_37:
        /*0018*/ 	.byte	0x04, 0x17
        /*001a*/ 	.short	(.L_39 - .L_38)
.L_38:
        /*001c*/ 	.word	0x00000000
        /*0020*/ 	.short	0x0005
        /*0022*/ 	.short	0x0018
        /*0024*/ 	.byte	0x00, 0xf5, 0x21, 0x00


	//----- nvinfo : EIATTR_KPARAM_INFO
	.align		4
.L_39:
        /*0028*/ 	.byte	0x04, 0x17
        /*002a*/ 	.short	(.L_41 - .L_40)
.L_40:
        /*002c*/ 	.word	0x00000000
        /*0030*/ 	.short	0x0004
        /*0032*/ 	.short	0x0014
        /*0034*/ 	.byte	0x00, 0xf0, 0x11, 0x00


	//----- nvinfo : EIATTR_KPARAM_INFO
	.align		4
.L_41:
        /*0038*/ 	.byte	0x04, 0x17
        /*003a*/ 	.short	(.L_43 - .L_42)
.L_42:
        /*003c*/ 	.word	0x00000000
        /*0040*/ 	.short	0x0003
        /*0042*/ 	.short	0x0010
        /*0044*/ 	.byte	0x00, 0xf0, 0x11, 0x00


	//----- nvinfo : EIATTR_KPARAM_INFO
	.align		4
.L_43:
        /*0048*/ 	.byte	0x04, 0x17
        /*004a*/ 	.short	(.L_45 - .L_44)
.L_44:
        /*004c*/ 	.word	0x00000000
        /*0050*/ 	.short	0x0002
        /*0052*/ 	.short	0x000c
        /*0054*/ 	.byte	0x00, 0xf0, 0x11, 0x00


	//----- nvinfo : EIATTR_KPARAM_INFO
	.align		4
.L_45:
        /*0058*/ 	.byte	0x04, 0x17
        /*005a*/ 	.short	(.L_47 - .L_46)
.L_46:
        /*005c*/ 	.word	0x00000000
        /*0060*/ 	.short	0x0001
        /*0062*/ 	.short	0x0008
        /*0064*/ 	.byte	0x00, 0xf0, 0x11, 0x00


	//----- nvinfo : EIATTR_KPARAM_INFO
	.align		4
.L_47:
        /*0068*/ 	.byte	0x04, 0x17
        /*006a*/ 	.short	(.L_49 - .L_48)
.L_48:
        /*006c*/ 	.word	0x00000000
        /*0070*/ 	.short	0x0000
        /*0072*/ 	.short	0x0000
        /*0074*/ 	.byte	0x00, 0xf5, 0x21, 0x00


	//----- nvinfo : EIATTR_SPARSE_MMA_MASK
	.align		4
.L_49:
        /*0078*/ 	.byte	0x03, 0x50
        /*007a*/ 	.short	0x0000


	//----- nvinfo : EIATTR_MAXREG_COUNT
	.align		4
        /*007c*/ 	.byte	0x03, 0x1b
        /*007e*/ 	.short	0x00ff


	//----- nvinfo : EIATTR_MERCURY_ISA_VERSION
	.align		4
        /*0080*/ 	.byte	0x03, 0x5f
        /*0082*/ 	.short	0x0101


	//----- nvinfo : EIATTR_VRC_CTA_INIT_COUNT
	.align		4
        /*0084*/ 	.byte	0x02, 0x4a
	.zero		1
	.zero		1


	//----- nvinfo : EIATTR_EXIT_INSTR_OFFSETS
	.align		4
        /*0088*/ 	.byte	0x04, 0x1c
        /*008a*/ 	.short	(.L_51 - .L_50)


	//   ....[0]....
.L_50:
        /*008c*/ 	.word	0x000000f0


	//   ....[1]....
        /*0090*/ 	.word	0x00000b50


	//   ....[2]....
        /*0094*/ 	.word	0x00001020


	//   ....[3]....
        /*0098*/ 	.word	0x000012b0


	//   ....[4]....
        /*009c*/ 	.word	0x000013f0


	//----- nvinfo : EIATTR_CBANK_PARAM_SIZE
	.align		4
.L_51:
        /*00a0*/ 	.byte	0x03, 0x19
        /*00a2*/ 	.short	0x0024


	//----- nvinfo : EIATTR_PARAM_CBANK
	.align		4
        /*00a4*/ 	.byte	0x04, 0x0a
        /*00a6*/ 	.short	(.L_53 - .L_52)
	.align		4
.L_52:
        /*00a8*/ 	.word	index@(.nv.constant0._ZN8mmdeploy4cuda9transposeIhEEvPKT_iiiiPS2_i)
        /*00ac*/ 	.short	0x0380
        /*00ae*/ 	.short	0x0024


	//----- nvinfo : EIATTR_SW_WAR
	.align		4
.L_53:
        /*00b0*/ 	.byte	0x04, 0x36
        /*00b2*/ 	.short	(.L_55 - .L_54)
.L_54:
        /*00b4*/ 	.word	0x00000008
.L_55:


//--------------------- .nv.callgraph             --------------------------
	.section	.nv.callgraph,"",@"SHT_CUDA_CALLGRAPH"
	.align	4
	.sectionentsize	8
	.align		4
        /*0000*/ 	.word	0x00000000
	.align		4
        /*0004*/ 	.word	0xffffffff
	.align		4
        /*0008*/ 	.word	0x00000000
	.align		4
        /*000c*/ 	.word	0xfffffffe
	.align		4
        /*0010*/ 	.word	0x00000000
	.align		4
        /*0014*/ 	.word	0xfffffffd
	.align		4
        /*0018*/ 	.word	0x00000000
	.align		4
        /*001c*/ 	.word	0xfffffffc


//--------------------- .text._ZN8mmdeploy4cuda9transposeIfEEvPKT_iiiiPS2_i --------------------------
	.section	.text._ZN8mmdeploy4cuda9transposeIfEEvPKT_iiiiPS2_i,"ax",@progbits
	.align	128
        .global         _ZN8mmdeploy4cuda9transposeIfEEvPKT_iiiiPS2_i
        .type           _ZN8mmdeploy4cuda9transposeIfEEvPKT_iiiiPS2_i,@function
        .size           _ZN8mmdeploy4cuda9transposeIfEEvPKT_iiiiPS2_i,(.L_x_12 - _ZN8mmdeploy4cuda9transposeIfEEvPKT_iiiiPS2_i)
        .other          _ZN8mmdeploy4cuda9transposeIfEEvPKT_iiiiPS2_i,@"STO_CUDA_ENTRY STV_DEFAULT"
_ZN8mmdeploy4cuda9transposeIfEEvPKT_iiiiPS2_i:
.text._ZN8mmdeploy4cuda9transposeIfEEvPKT_iiiiPS2_i:
[----:B------:R-:W-:Y:S01]  /*0000*/  LDC R1, c[0x0][0x37c] ;  /* 0x0000df00ff017b82 */ /* 0x000fe20000000800 */
[----:B------:R-:W0:Y:S07]  /*0010*/  S2R R3, SR_TID.Y ;  /* 0x0000000000037919 */ /* 0x000e2e0000002200 */
[----:B------:R-:W1:Y:S01]  /*0020*/  S2UR UR4, SR_CTAID.X ;  /* 0x00000000000479c3 */ /* 0x000e620000002500 */
[----:B------:R-:W1:Y:S01]  /*0030*/  LDCU UR5, c[0x0][0x360] ;  /* 0x00006c00ff0577ac */ /* 0x000e620008000800 */
[----:B------:R-:W2:Y:S01]  /*0040*/  S2R R25, SR_TID.X ;  /* 0x0000000000197919 */ /* 0x000ea20000002100 */
[----:B------:R-:W3:Y:S05]  /*0050*/  LDCU.64 UR8, c[0x0][0x388] ;  /* 0x00007100ff0877ac */ /* 0x000eea0008000a00 */
[----:B------:R-:W0:Y:S08]  /*0060*/  S2UR UR6, SR_CTAID.Y ;  /* 0x00000000000679c3 */ /* 0x000e300000002600 */
[----:B------:R-:W0:Y:S08]  /*0070*/  LDC R2, c[0x0][0x364] ;  /* 0x0000d900ff027b82 */ /* 0x000e300000000800 */
[----:B------:R-:W4:Y:S01]  /*0080*/  LDC R0, c[0x0][0x390] ;  /* 0x0000e400ff007b82 */ /* 0x000f220000000800 */
[----:B-1----:R-:W-:Y:S01]  /*0090*/  UIMAD UR4, UR4, UR5, URZ ;  /* 0x00000005040472a4 */ /* 0x002fe2000f8e02ff */
[----:B0-----:R-:W-:-:S05]  /*00a0*/  IMAD R2, R2, UR6, R3 ;  /* 0x0000000602027c24 */ /* 0x001fca000f8e0203 */
[----:B--2---:R-:W-:Y:S02]  /*00b0*/  IADD3 R3, PT, PT, R25, UR4, RZ ;  /* 0x0000000419037c10 */ /* 0x004fe4000fffe0ff */
[----:B---3--:R-:W-:-:S04]  /*00c0*/  ISETP.GE.U32.AND P0, PT, R2, UR8, PT ;  /* 0x0000000802007c0c */ /* 0x008fc8000bf06070 */
[----:B------:R-:W-:-:S04]  /*00d0*/  ISETP.GE.U32.OR P0, PT, R3, UR9, P0 ;  /* 0x0000000903007c0c */ /* 0x000fc80008706470 */
[----:B----4-:R-:W-:-:S13]  /*00e0*/  ISETP.LT.OR P0, PT, R0, 0x1, P0 ;  /* 0x000000010000780c */ /* 0x010fda0000701670 */
[----:B------:R-:W-:Y:S05]  /*00f0*/  @P0 EXIT ;  /* 0x000000000000094d */ /* 0x000fea0003800000 */
[----:B------:R-:W-:Y:S01]  /*0100*/  ISETP.GE.U32.AND P0, PT, R0, 0x10, PT ;  /* 0x000000100000780c */ /* 0x000fe20003f06070 */
[----:B------:R-:W0:Y:S01]  /*0110*/  LDCU.64 UR6, c[0x0][0x358] ;  /* 0x00006b00ff0677ac */ /* 0x000e220008000a00 */
[----:B------:R-:W-:Y:S02]  /*0120*/  HFMA2 R11, -RZ, RZ, 0, 0 ;  /* 0x00000000ff0b7431 */ /* 0x000fe400000001ff */
[----:B------:R-:W-:-:S09]  /*0130*/  IMAD R5, R3, R0, RZ ;  /* 0x0000000003057224 */ /* 0x000fd200078e02ff */
[----:B------:R-:W-:Y:S05]  /*0140*/  @!P0 BRA `(.L_x_0) ;  /* 0x0000000400f48947 */ /* 0x000fea0003800000 */
[----:B------:R-:W1:Y:S01]  /*0150*/  LDC R4, c[0x0][0x3a0] ;  /* 0x0000e800ff047b82 */ /* 0x000e620000000800 */
[----:B------:R-:W2:Y:S01]  /*0160*/  LDCU UR5, c[0x0][0x394] ;  /* 0x00007280ff0577ac */ /* 0x000ea20008000800 */
[----:B------:R-:W-:Y:S01]  /*0170*/  IMAD R14, R2, UR9, R3 ;  /* 0x00000009020e7c24 */ /* 0x000fe2000f8e0203 */
[----:B------:R-:W-:-:S04]  /*0180*/  LOP3.LUT R20, R0, 0x7ffffff0, RZ, 0xc0, !PT ;  /* 0x7ffffff000147812 */ /* 0x000fc800078ec0ff */
[----:B------:R-:W-:Y:S01]  /*0190*/  IADD3 R20, PT, PT, -R20, RZ, RZ ;  /* 0x000000ff14147210 */ /* 0x000fe20007ffe1ff */
[----:B--2---:R-:W-:Y:S01]  /*01a0*/  IMAD R18, R2, UR5, R5 ;  /* 0x0000000502127c24 */ /* 0x004fe2000f8e0205 */
[C---:B-1----:R-:W-:Y:S01]  /*01b0*/  IADD3 R25, PT, PT, R4.reuse, UR4, R25 ;  /* 0x0000000404197c10 */ /* 0x042fe2000fffe019 */
[C-C-:B------:R-:W-:Y:S01]  /*01c0*/  IMAD R9, R4.reuse, 0x3, R14.reuse ;  /* 0x0000000304097824 */ /* 0x140fe200078e020e */
[CC--:B------:R-:W-:Y:S01]  /*01d0*/  LEA R7, R4.reuse, R14.reuse, 0x1 ;  /* 0x0000000e04077211 */ /* 0x0c0fe200078e08ff */
[C-C-:B------:R-:W-:Y:S01]  /*01e0*/  IMAD R13, R4.reuse, 0x5, R14.reuse ;  /* 0x00000005040d7824 */ /* 0x140fe200078e020e */
[CC--:B------:R-:W-:Y:S01]  /*01f0*/  LEA R11, R4.reuse, R14.reuse, 0x2 ;  /* 0x0000000e040b7211 */ /* 0x0c0fe200078e10ff */
[C-C-:B------:R-:W-:Y:S01]  /*0200*/  IMAD R15, R4.reuse, 0x6, R14.reuse ;  /* 0x00000006040f7824 */ /* 0x140fe200078e020e */
[C---:B------:R-:W-:Y:S01]  /*0210*/  LEA R19, R4.reuse, R14, 0x3 ;  /* 0x0000000e04137211 */ /* 0x040fe200078e18ff */
[--C-:B------:R-:W-:Y:S01]  /*0220*/  IMAD R17, R4, 0x7, R14.reuse ;  /* 0x0000000704117824 */ /* 0x100fe200078e020e */
[----:B------:R-:W-:Y:S01]  /*0230*/  IADD3 R18, PT, PT, R18, 0x7, RZ ;  /* 0x0000000712127810 */ /* 0x000fe20007ffe0ff */
[----:B------:R-:W-:-:S02]  /*0240*/  IMAD R21, R4, 0x9, R14 ;  /* 0x0000000904157824 */ /* 0x000fc400078e020e */
[C-C-:B------:R-:W-:Y:S02]  /*0250*/  IMAD R23, R4.reuse, 0xa, R14.reuse ;  /* 0x0000000a04177824 */ /* 0x140fe400078e020e */
[C-C-:B------:R-:W-:Y:S02]  /*0260*/  IMAD R37, R4.reuse, 0xb, R14.reuse ;  /* 0x0000000b04257824 */ /* 0x140fe400078e020e */
[C-C-:B------:R-:W-:Y:S02]  /*0270*/  IMAD R6, R4.reuse, 0xc, R14.reuse ;  /* 0x0000000c04067824 */ /* 0x140fe400078e020e */
[C-C-:B------:R-:W-:Y:S02]  /*0280*/  IMAD R8, R4.reuse, 0xd, R14.reuse ;  /* 0x0000000d04087824 */ /* 0x140fe400078e020e */
[C-C-:B------:R-:W-:Y:S02]  /*0290*/  IMAD R10, R4.reuse, 0xe, R14.reuse ;  /* 0x0000000e040a7824 */ /* 0x140fe400078e020e */
[----:B------:R-:W-:-:S02]  /*02a0*/  IMAD R12, R4, 0xf, R14 ;  /* 0x0000000f040c7824 */ /* 0x000fc400078e020e */
[----:B------:R-:W-:-:S07]  /*02b0*/  IMAD R16, R2, UR9, R25 ;  /* 0x0000000902107c24 */ /* 0x000fce000f8e0219 */
.L_x_1:
[----:B-1----:R-:W1:Y:S01]  /*02c0*/  LDC.64 R26, c[0x0][0x380] ;  /* 0x0000e000ff1a7b82 */ /* 0x002e620000000a00 */
[----:B------:R-:W-:-:S05]  /*02d0*/  IADD3 R25, PT, PT, R18, -0x7, RZ ;  /* 0xfffffff912197810 */ /* 0x000fca0007ffe0ff */
[----:B-1----:R-:W-:-:S05]  /*02e0*/  IMAD.WIDE.U32 R24, R25, 0x4, R26 ;  /* 0x0000000419187825 */ /* 0x002fca00078e001a */
[----:B0-----:R0:W2:Y:S01]  /*02f0*/  LDG.E R22, desc[UR6][R24.64] ;  /* 0x0000000618167981 */ /* 0x0010a2000c1e1900 */
[----:B------:R-:W-:-:S05]  /*0300*/  IADD3 R29, PT, PT, R18, -0x6, RZ ;  /* 0xfffffffa121d7810 */ /* 0x000fca0007ffe0ff */
[----:B------:R-:W-:Y:S01]  /*0310*/  IMAD.WIDE.U32 R28, R29, 0x4, R26 ;  /* 0x000000041d1c7825 */ /* 0x000fe200078e001a */
[----:B0-----:R-:W0:Y:S03]  /*0320*/  LDC.64 R24, c[0x0][0x398] ;  /* 0x0000e600ff187b82 */ /* 0x001e260000000a00 */
[----:B0-----:R-:W-:-:S05]  /*0330*/  IMAD.WIDE.U32 R30, R14, 0x4, R24 ;  /* 0x000000040e1e7825 */ /* 0x001fca00078e0018 */
[----:B--2---:R0:W-:Y:S04]  /*0340*/  STG.E desc[UR6][R30.64], R22 ;  /* 0x000000161e007986 */ /* 0x0041e8000c101906 */
[----:B------:R-:W2:Y:S01]  /*0350*/  LDG.E R36, desc[UR6][R28.64] ;  /* 0x000000061c247981 */ /* 0x000ea2000c1e1900 */
[----:B------:R-:W-:Y:S01]  /*0360*/  IADD3 R33, PT, PT, R18, -0x5, RZ ;  /* 0xfffffffb12217810 */ /* 0x000fe20007ffe0ff */
[----:B------:R-:W-:-:S04]  /*0370*/  IMAD.WIDE.U32 R34, R16, 0x4, R24 ;  /* 0x0000000410227825 */ /* 0x000fc800078e0018 */
[----:B------:R-:W-:Y:S01]  /*0380*/  IMAD.WIDE.U32 R32, R33, 0x4, R26 ;  /* 0x0000000421207825 */ /* 0x000fe200078e001a */
[----:B--2---:R-:W-:Y:S05]  /*0390*/  STG.E desc[UR6][R34.64], R36 ;  /* 0x0000002422007986 */ /* 0x004fea000c101906 */
[----:B------:R-:W2:Y:S01]  /*03a0*/  LDG.E R33, desc[UR6][R32.64] ;  /* 0x0000000620217981 */ /* 0x000ea2000c1e1900 */
[----:B------:R-:W-:Y:S01]  /*03b0*/  IADD3 R29, PT, PT, R18, -0x4, RZ ;  /* 0xfffffffc121d7810 */ /* 0x000fe20007ffe0ff */
[----:B0-----:R-:W-:-:S04]  /*03c0*/  IMAD.WIDE.U32 R30, R7, 0x4, R24 ;  /* 0x00000004071e7825 */ /* 0x001fc800078e0018 */
[----:B------:R-:W-:Y:S01]  /*03d0*/  IMAD.WIDE.U32 R28, R29, 0x4, R26 ;  /* 0x000000041d1c7825 */ /* 0x000fe200078e001a */
[----:B--2---:R0:W-:Y:S04]  /*03e0*/  STG.E desc[UR6][R30.64], R33 ;  /* 0x000000211e007986 */ /* 0x0041e8000c101906 */
[----:B------:R1:W2:Y:S01]  /*03f0*/  LDG.E R22, desc[UR6][R28.64] ;  /* 0x000000061c167981 */ /* 0x0002a2000c1e1900 */
[----:B0-----:R-:W-:Y:S01]  /*0400*/  IMAD.WIDE.U32 R30, R9, 0x4, R24 ;  /* 0x00000004091e7825 */ /* 0x001fe200078e0018 */
[----:B-1----:R-:W-:-:S05]  /*0410*/  IADD3 R29, PT, PT, R18, -0x3, RZ ;  /* 0xfffffffd121d7810 */ /* 0x002fca0007ffe0ff */
[----:B------:R-:W-:Y:S01]  /*0420*/  IMAD.WIDE.U32 R28, R29, 0x4, R26 ;  /* 0x000000041d1c7825 */ /* 0x000fe200078e001a */
        /* <DEDUP_REMOVED lines=12> */
[----:B0-----:R-:W-:-:S04]  /*04f0*/  IMAD.WIDE.U32 R30, R15, 0x4, R24 ;  /* 0x000000040f1e7825 */ /* 0x001fc800078e0018 */
[C---:B-1----:R-:W-:Y:S01]  /*0500*/  IMAD.WIDE.U32 R28, R18.reuse, 0x4, R26 ;  /* 0x00000004121c7825 */ /* 0x042fe200078e001a */
[----:B--2---:R0:W-:Y:S04]  /*0510*/  STG.E desc[UR6][R30.64], R22 ;  /* 0x000000161e007986 */ /* 0x0041e8000c101906 */
[----:B0-----:R-:W2:Y:S01]  /*0520*/  LDG.E R22, desc[UR6][R28.64] ;  /* 0x000000061c167981 */ /* 0x001ea2000c1e1900 */
[----:B------:R-:W-:Y:S01]  /*0530*/  IADD3 R36, PT, PT, R18, 0x1, RZ ;  /* 0x0000000112247810 */ /* 0x000fe20007ffe0ff */
[----:B------:R-:W-:-:S04]  /*0540*/  IMAD.WIDE.U32 R34, R17, 0x4, R24 ;  /* 0x0000000411227825 */ /* 0x000fc800078e0018 */
[----:B------:R-:W-:Y:S01]  /*0550*/  IMAD.WIDE.U32 R32, R36, 0x4, R26 ;  /* 0x0000000424207825 */ /* 0x000fe200078e001a */
[----:B--2---:R0:W-:Y:S04]  /*0560*/  STG.E desc[UR6][R34.64], R22 ;  /* 0x0000001622007986 */ /* 0x0041e8000c101906 */
[----:B------:R1:W2:Y:S01]  /*0570*/  LDG.E R36, desc[UR6][R32.64] ;  /* 0x0000000620247981 */ /* 0x0002a2000c1e1900 */
[----:B------:R-:W-:Y:S01]  /*0580*/  IMAD.WIDE.U32 R30, R19, 0x4, R24 ;  /* 0x00000004131e7825 */ /* 0x000fe200078e0018 */
[----:B-1----:R-:W-:-:S05]  /*0590*/  IADD3 R33, PT, PT, R18, 0x2, RZ ;  /* 0x0000000212217810 */ /* 0x002fca0007ffe0ff */
[----:B------:R-:W-:Y:S01]  /*05a0*/  IMAD.WIDE.U32 R28, R33, 0x4, R26 ;  /* 0x00000004211c7825 */ /* 0x000fe200078e001a */
[----:B--2---:R1:W-:Y:S04]  /*05b0*/  STG.E desc[UR6][R30.64], R36 ;  /* 0x000000241e007986 */ /* 0x0043e8000c101906 */
[----:B0-----:R0:W2:Y:S01]  /*05c0*/  LDG.E R22, desc[UR6][R28.64] ;  /* 0x000000061c167981 */ /* 0x0010a2000c1e1900 */
[----:B-1----:R-:W-:Y:S01]  /*05d0*/  IMAD.WIDE.U32 R30, R21, 0x4, R24 ;  /* 0x00000004151e7825 */ /* 0x002fe200078e0018 */
[----:B0-----:R-:W-:-:S05]  /*05e0*/  IADD3 R29, PT, PT, R18, 0x3, RZ ;  /* 0x00000003121d7810 */ /* 0x001fca0007ffe0ff */
[----:B------:R-:W-:Y:S01]  /*05f0*/  IMAD.WIDE.U32 R28, R29, 0x4, R26 ;  /* 0x000000041d1c7825 */ /* 0x000fe200078e001a */
[----:B--2---:R0:W-:Y:S04]  /*0600*/  STG.E desc[UR6][R30.64], R22 ;  /* 0x000000161e007986 */ /* 0x0041e8000c101906 */
[----:B0-----:R-:W2:Y:S01]  /*0610*/  LDG.E R22, desc[UR6][R28.64] ;  /* 0x000000061c167981 */ /* 0x001ea2000c1e1900 */
[----:B------:R-:W-:Y:S01]  /*0620*/  IADD3 R33, PT, PT, R18, 0x4, RZ ;  /* 0x0000000412217810 */ /* 0x000fe20007ffe0ff */
[----:B------:R-:W-:-:S04]  /*0630*/  IMAD.WIDE.U32 R34, R23, 0x4, R24 ;  /* 0x0000000417227825 */ /* 0x000fc800078e0018 */
[----:B------:R-:W-:Y:S01]  /*0640*/  IMAD.WIDE.U32 R32, R33, 0x4, R26 ;  /* 0x0000000421207825 */ /* 0x000fe200078e001a */
[----:B--2---:R-:W-:Y:S04]  /*0650*/  STG.E desc[UR6][R34.64], R22 ;  /* 0x0000001622007986 */ /* 0x004fe8000c101906 */
[----:B------:R-:W2:Y:S01]  /*0660*/  LDG.E R36, desc[UR6][R32.64] ;  /* 0x0000000620247981 */ /* 0x000ea2000c1e1900 */
[----:B------:R-:W-:Y:S01]  /*0670*/  IADD3 R29, PT, PT, R18, 0x5, RZ ;  /* 0x00000005121d7810 */ /* 0x000fe20007ffe0ff */
[----:B------:R-:W-:-:S04]  /*0680*/  IMAD.WIDE.U32 R30, R37, 0x4, R24 ;  /* 0x00000004251e7825 */ /* 0x000fc800078e0018 */
[----:B------:R-:W-:Y:S01]  /*0690*/  IMAD.WIDE.U32 R28, R29, 0x4, R26 ;  /* 0x000000041d1c7825 */ /* 0x000fe200078e001a */
[----:B--2---:R0:W-:Y:S04]  /*06a0*/  STG.E desc[UR6][R30.64], R36 ;  /* 0x000000241e007986 */ /* 0x0041e8000c101906 */
[----:B0-----:R0:W2:Y:S01]  /*06b0*/  LDG.E R36, desc[UR6][R28.64] ;  /* 0x000000061c247981 */ /* 0x0010a2000c1e1900 */
[----:B------:R-:W-:-:S05]  /*06c0*/  IADD3 R33, PT, PT, R18, 0x6, RZ ;  /* 0x0000000612217810 */ /* 0x000fca0007ffe0ff */
[----:B------:R-:W-:-:S04]  /*06d0*/  IMAD.WIDE.U32 R30, R33, 0x4, R26 ;  /* 0x00000004211e7825 */ /* 0x000fc800078e001a */
[----:B0-----:R-:W-:-:S05]  /*06e0*/  IMAD.WIDE.U32 R28, R6, 0x4, R24 ;  /* 0x00000004061c7825 */ /* 0x001fca00078e0018 */
[----:B--2---:R-:W-:Y:S04]  /*06f0*/  STG.E desc[UR6][R28.64], R36 ;  /* 0x000000241c007986 */ /* 0x004fe8000c101906 */
[----:B------:R-:W2:Y:S01]  /*0700*/  LDG.E R22, desc[UR6][R30.64] ;  /* 0x000000061e167981 */ /* 0x000ea2000c1e1900 */
[----:B------:R-:W-:Y:S01]  /*0710*/  IADD3 R35, PT, PT, R18, 0x7, RZ ;  /* 0x0000000712237810 */ /* 0x000fe20007ffe0ff */
[----:B------:R-:W-:-:S04]  /*0720*/  IMAD.WIDE.U32 R32, R8, 0x4, R24 ;  /* 0x0000000408207825 */ /* 0x000fc800078e0018 */
[----:B------:R-:W-:Y:S01]  /*0730*/  IMAD.WIDE.U32 R34, R35, 0x4, R26 ;  /* 0x0000000423227825 */ /* 0x000fe200078e001a */
[----:B--2---:R0:W-:Y:S05]  /*0740*/  STG.E desc[UR6][R32.64], R22 ;  /* 0x0000001620007986 */ /* 0x0041ea000c101906 */
[----:B------:R-:W2:Y:S01]  /*0750*/  LDG.E R35, desc[UR6][R34.64] ;  /* 0x0000000622237981 */ /* 0x000ea2000c1e1900 */
[----:B------:R-:W-:Y:S01]  /*0760*/  IMAD.WIDE.U32 R30, R10, 0x4, R24 ;  /* 0x000000040a1e7825 */ /* 0x000fe200078e0018 */
[----:B0-----:R-:W-:-:S05]  /*0770*/  IADD3 R22, PT, PT, R18, 0x8, RZ ;  /* 0x0000000812167810 */ /* 0x001fca0007ffe0ff */
[----:B------:R-:W-:Y:S01]  /*0780*/  IMAD.WIDE.U32 R26, R22, 0x4, R26 ;  /* 0x00000004161a7825 */ /* 0x000fe200078e001a */
[----:B------:R-:W-:Y:S01]  /*0790*/  IADD3 R20, PT, PT, R20, 0x10, RZ ;  /* 0x0000001014147810 */ /* 0x000fe20007ffe0ff */
[----:B--2---:R1:W-:Y:S04]  /*07a0*/  STG.E desc[UR6][R30.64], R35 ;  /* 0x000000231e007986 */ /* 0x0043e8000c101906 */
[----:B------:R-:W2:Y:S01]  /*07b0*/  LDG.E R27, desc[UR6][R26.64] ;  /* 0x000000061a1b7981 */ /* 0x000ea2000c1e1900 */
[----:B------:R-:W-:Y:S01]  /*07c0*/  ISETP.NE.AND P0, PT, R20, RZ, PT ;  /* 0x000000ff1400720c */ /* 0x000fe20003f05270 */
[----:B------:R-:W-:Y:S01]  /*07d0*/  IMAD.WIDE.U32 R24, R12, 0x4, R24 ;  /* 0x000000040c187825 */ /* 0x000fe200078e0018 */
[----:B------:R-:W-:Y:S02]  /*07e0*/  IADD3 R18, PT, PT, R18, 0x10, RZ ;  /* 0x0000001012127810 */ /* 0x000fe40007ffe0ff */
[C---:B------:R-:W-:Y:S01]  /*07f0*/  LEA R16, R4.reuse, R16, 0x4 ;  /* 0x0000001004107211 */ /* 0x040fe200078e20ff */
[C---:B------:R-:W-:Y:S01]  /*0800*/  IMAD R23, R4.reuse, 0x10, R23 ;  /* 0x0000001004177824 */ /* 0x040fe200078e0217 */
[----:B------:R-:W-:-:S02]  /*0810*/  LEA R7, R4, R7, 0x4 ;  /* 0x0000000704077211 */ /* 0x000fc400078e20ff */
[C---:B------:R-:W-:Y:S02]  /*0820*/  LEA R9, R4.reuse, R9, 0x4 ;  /* 0x0000000904097211 */ /* 0x040fe400078e20ff */
[C---:B------:R-:W-:Y:S02]  /*0830*/  LEA R11, R4.reuse, R11, 0x4 ;  /* 0x0000000b040b7211 */ /* 0x040fe400078e20ff */
[C---:B------:R-:W-:Y:S02]  /*0840*/  LEA R13, R4.reuse, R13, 0x4 ;  /* 0x0000000d040d7211 */ /* 0x040fe400078e20ff */
[C---:B------:R-:W-:Y:S02]  /*0850*/  LEA R15, R4.reuse, R15, 0x4 ;  /* 0x0000000f040f7211 */ /* 0x040fe400078e20ff */
[C---:B------:R-:W-:Y:S02]  /*0860*/  LEA R17, R4.reuse, R17, 0x4 ;  /* 0x0000001104117211 */ /* 0x040fe400078e20ff */
[----:B------:R-:W-:-:S02]  /*0870*/  LEA R19, R4, R19, 0x4 ;  /* 0x0000001304137211 */ /* 0x000fc400078e20ff */
[C---:B------:R-:W-:Y:S02]  /*0880*/  LEA R21, R4.reuse, R21, 0x4 ;  /* 0x0000001504157211 */ /* 0x040fe400078e20ff */
[C---:B------:R-:W-:Y:S02]  /*0890*/  LEA R37, R4.reuse, R37, 0x4 ;  /* 0x0000002504257211 */ /* 0x040fe400078e20ff */
[C---:B------:R-:W-:Y:S02]  /*08a0*/  LEA R6, R4.reuse, R6, 0x4 ;  /* 0x0000000604067211 */ /* 0x040fe400078e20ff */
[C---:B------:R-:W-:Y:S02]  /*08b0*/  LEA R8, R4.reuse, R8, 0x4 ;  /* 0x0000000804087211 */ /* 0x040fe400078e20ff */
[C---:B------:R-:W-:Y:S02]  /*08c0*/  LEA R10, R4.reuse, R10, 0x4 ;  /* 0x0000000a040a7211 */ /* 0x040fe400078e20ff */
[----:B------:R-:W-:-:S02]  /*08d0*/  LEA R12, R4, R12, 0x4 ;  /* 0x0000000c040c7211 */ /* 0x000fc400078e20ff */
[----:B------:R-:W-:Y:S01]  /*08e0*/  LEA R14, R4, R14, 0x4 ;  /* 0x0000000e040e7211 */ /* 0x000fe200078e20ff */
[----:B--2---:R1:W-:Y:S01]  /*08f0*/  STG.E desc[UR6][R24.64], R27 ;  /* 0x0000001b18007986 */ /* 0x0043e2000c101906 */
[----:B------:R-:W-:Y:S05]  /*0900*/  @P0 BRA `(.L_x_1) ;  /* 0xfffffff8006c0947 */ /* 0x000fea000383ffff */
[----:B------:R-:W-:-:S07]  /*0910*/  LOP3.LUT R11, R0, 0x7ffffff0, RZ, 0xc0, !PT ;  /* 0x7ffffff0000b7812 */ /* 0x000fce00078ec0ff */
.L_x_0:
[----:B------:R-:W-:-:S13]  /*0920*/  LOP3.LUT P0, R4, R0, 0xf, RZ, 0xc0, !PT ;  /* 0x0000000f00047812 */ /* 0x000fda000780c0ff */
[----:B0-----:R-:W-:Y:S05]  /*0930*/  @!P0 EXIT ;  /* 0x000000000000894d */ /* 0x001fea0003800000 */
[----:B------:R-:W0:Y:S01]  /*0940*/  LDCU UR4, c[0x0][0x394] ;  /* 0x00007280ff0477ac */ /* 0x000e220008000800 */
[----:B------:R-:W-:Y:S02]  /*0950*/  ISETP.GE.U32.AND P0, PT, R4, 0x8, PT ;  /* 0x000000080400780c */ /* 0x000fe40003f06070 */
[----:B------:R-:W-:Y:S01]  /*0960*/  LOP3.LUT R12, R0, 0x7, RZ, 0xc0, !PT ;  /* 0x00000007000c7812 */ /* 0x000fe200078ec0ff */
[----:B------:R-:W2:Y:S03]  /*0970*/  LDCU UR8, c[0x0][0x38c] ;  /* 0x00007180ff0877ac */ /* 0x000ea60008000800 */
[----:B------:R-:W-:Y:S01]  /*0980*/  ISETP.NE.AND P1, PT, R12, RZ, PT ;  /* 0x000000ff0c00720c */ /* 0x000fe20003f25270 */
[C---:B0-----:R-:W-:Y:S02]  /*0990*/  IMAD R10, R2.reuse, UR4, R5 ;  /* 0x00000004020a7c24 */ /* 0x041fe4000f8e0205 */
[----:B--2---:R-:W-:-:S04]  /*09a0*/  IMAD R4, R2, UR8, R3 ;  /* 0x0000000802047c24 */ /* 0x004fc8000f8e0203 */
[----:B------:R-:W-:Y:S06]  /*09b0*/  @!P0 BRA `(.L_x_2) ;  /* 0x0000000000d08947 */ /* 0x000fec0003800000 */
[----:B------:R-:W0:Y:S01]  /*09c0*/  LDC.64 R6, c[0x0][0x380] ;  /* 0x0000e000ff067b82 */ /* 0x000e220000000a00 */
[----:B------:R-:W-:Y:S01]  /*09d0*/  IADD3 R13, PT, PT, R11, R10, RZ ;  /* 0x0000000a0b0d7210 */ /* 0x000fe20007ffe0ff */
[----:B------:R-:W2:Y:S06]  /*09e0*/  LDCU UR5, c[0x0][0x3a0] ;  /* 0x00007400ff0577ac */ /* 0x000eac0008000800 */
[----:B------:R-:W3:Y:S01]  /*09f0*/  LDC.64 R8, c[0x0][0x398] ;  /* 0x0000e600ff087b82 */ /* 0x000ee20000000a00 */
[----:B0-----:R-:W-:-:S05]  /*0a00*/  IMAD.WIDE.U32 R14, R13, 0x4, R6 ;  /* 0x000000040d0e7825 */ /* 0x001fca00078e0006 */
[----:B-1----:R-:W4:Y:S01]  /*0a10*/  LDG.E R25, desc[UR6][R14.64] ;  /* 0x000000060e197981 */ /* 0x002f22000c1e1900 */
[----:B--2---:R-:W-:Y:S01]  /*0a20*/  IMAD R21, R11, UR5, R4 ;  /* 0x000000050b157c24 */ /* 0x004fe2000f8e0204 */
[----:B------:R-:W-:-:S03]  /*0a30*/  IADD3 R19, PT, PT, R13, 0x1, RZ ;  /* 0x000000010d137810 */ /* 0x000fc60007ffe0ff */
[----:B---3--:R-:W-:-:S04]  /*0a40*/  IMAD.WIDE.U32 R16, R21, 0x4, R8 ;  /* 0x0000000415107825 */ /* 0x008fc800078e0008 */
[----:B------:R-:W-:Y:S01]  /*0a50*/  IMAD.WIDE.U32 R18, R19, 0x4, R6 ;  /* 0x0000000413127825 */ /* 0x000fe200078e0006 */
[----:B----4-:R0:W-:Y:S04]  /*0a60*/  STG.E desc[UR6][R16.64], R25 ;  /* 0x0000001910007986 */ /* 0x0101e8000c101906 */
[----:B------:R-:W2:Y:S01]  /*0a70*/  LDG.E R27, desc[UR6][R18.64] ;  /* 0x00000006121b7981 */ /* 0x000ea2000c1e1900 */
[----:B------:R-:W-:Y:S02]  /*0a80*/  IADD3 R23, PT, PT, R21, UR5, RZ ;  /* 0x0000000515177c10 */ /* 0x000fe4000fffe0ff */
[----:B------:R-:W-:-:S03]  /*0a90*/  IADD3 R21, PT, PT, R13, 0x2, RZ ;  /* 0x000000020d157810 */ /* 0x000fc60007ffe0ff */
[----:B------:R-:W-:-:S04]  /*0aa0*/  IMAD.WIDE.U32 R14, R23, 0x4, R8 ;  /* 0x00000004170e7825 */ /* 0x000fc800078e0008 */
[----:B------:R-:W-:Y:S01]  /*0ab0*/  IMAD.WIDE.U32 R20, R21, 0x4, R6 ;  /* 0x0000000415147825 */ /* 0x000fe200078e0006 */
[----:B--2---:R1:W-:Y:S04]  /*0ac0*/  STG.E desc[UR6][R14.64], R27 ;  /* 0x0000001b0e007986 */ /* 0x0043e8000c101906 */
[----:B------:R-:W2:Y:S01]  /*0ad0*/  LDG.E R29, desc[UR6][R20.64] ;  /* 0x00000006141d7981 */ /* 0x000ea2000c1e1900 */
[----:B------:R-:W-:Y:S02]  /*0ae0*/  IADD3 R31, PT, PT, R23, UR5, RZ ;  /* 0x00000005171f7c10 */ /* 0x000fe4000fffe0ff */
[----:B------:R-:W-:-:S03]  /*0af0*/  IADD3 R33, PT, PT, R13, 0x3, RZ ;  /* 0x000000030d217810 */ /* 0x000fc60007ffe0ff */
[----:B------:R-:W-:-:S04]  /*0b00*/  IMAD.WIDE.U32 R22, R31, 0x4, R8 ;  /* 0x000000041f167825 */ /* 0x000fc800078e0008 */
[----:B0-----:R-:W-:Y:S01]  /*0b10*/  IMAD.WIDE.U32 R16, R33, 0x4, R6 ;  /* 0x0000000421107825 */ /* 0x001fe200078e0006 */
[----:B--2---:R0:W-:Y:S04]  /*0b20*/  STG.E desc[UR6][R22.64], R29 ;  /* 0x0000001d16007986 */ /* 0x0041e8000c101906 */
[----:B------:R-:W2:Y:S01]  /*0b30*/  LDG.E R25, desc[UR6][R16.64] ;  /* 0x0000000610197981 */ /* 0x000ea2000c1e1900 */
[----:B------:R-:W-:Y:S02]  /*0b40*/  IADD3 R31, PT, PT, R31, UR5, RZ ;  /* 0x000000051f1f7c10 */ /* 0x000fe4000fffe0ff */
[----:B------:R-:W-:-:S03]  /*0b50*/  IADD3 R33, PT, PT, R13, 0x4, RZ ;  /* 0x000000040d217810 */ /* 0x000fc60007ffe0ff */
[----:B------:R-:W-:-:S04]  /*0b60*/  IMAD.WIDE.U32 R18, R31, 0x4, R8 ;  /* 0x000000041f127825 */ /* 0x000fc800078e0008 */
[----:B-1----:R-:W-:Y:S01]  /*0b70*/  IMAD.WIDE.U32 R14, R33, 0x4, R6 ;  /* 0x00000004210e7825 */ /* 0x002fe200078e0006 */
[----:B--2---:R1:W-:Y:S04]  /*0b80*/  STG.E desc[UR6][R18.64], R25 ;  /* 0x0000001912007986 */ /* 0x0043e8000c101906 */
[----:B------:R-:W2:Y:S01]  /*0b90*/  LDG.E R27, desc[UR6][R14.64] ;  /* 0x000000060e1b7981 */ /* 0x000ea2000c1e1900 */
[----:B------:R-:W-:Y:S02]  /*0ba0*/  IADD3 R31, PT, PT, R31, UR5, RZ ;  /* 0x000000051f1f7c10 */ /* 0x000fe4000fffe0ff */
[----:B------:R-:W-:-:S03]  /*0bb0*/  IADD3 R33, PT, PT, R13, 0x5, RZ ;  /* 0x000000050d217810 */ /* 0x000fc60007ffe0ff */
[----:B------:R-:W-:-:S04]  /*0bc0*/  IMAD.WIDE.U32 R20, R31, 0x4, R8 ;  /* 0x000000041f147825 */ /* 0x000fc800078e0008 */
[----:B0-----:R-:W-:Y:S01]  /*0bd0*/  IMAD.WIDE.U32 R22, R33, 0x4, R6 ;  /* 0x0000000421167825 */ /* 0x001fe200078e0006 */
[----:B--2---:R0:W-:Y:S05]  /*0be0*/  STG.E desc[UR6][R20.64], R27 ;  /* 0x0000001b14007986 */ /* 0x0041ea000c101906 */
[----:B------:R-:W2:Y:S01]  /*0bf0*/  LDG.E R23, desc[UR6][R22.64] ;  /* 0x0000000616177981 */ /* 0x000ea2000c1e1900 */
[----:B------:R-:W-:Y:S01]  /*0c00*/  IADD3 R31, PT, PT, R31, UR5, RZ ;  /* 0x000000051f1f7c10 */ /* 0x000fe2000fffe0ff */
[----:B------:R-:W-:-:S04]  /*0c10*/  VIADD R29, R13, 0x6 ;  /* 0x000000060d1d7836 */ /* 0x000fc80000000000 */
[----:B------:R-:W-:-:S04]  /*0c20*/  IMAD.WIDE.U32 R16, R31, 0x4, R8 ;  /* 0x000000041f107825 */ /* 0x000fc800078e0008 */
[----:B-1----:R-:W-:Y:S01]  /*0c30*/  IMAD.WIDE.U32 R18, R29, 0x4, R6 ;  /* 0x000000041d127825 */ /* 0x002fe200078e0006 */
[----:B--2---:R0:W-:Y:S05]  /*0c40*/  STG.E desc[UR6][R16.64], R23 ;  /* 0x0000001710007986 */ /* 0x0041ea000c101906 */
[----:B------:R-:W2:Y:S01]  /*0c50*/  LDG.E R19, desc[UR6][R18.64] ;  /* 0x0000000612137981 */ /* 0x000ea2000c1e1900 */
[----:B------:R-:W-:Y:S02]  /*0c60*/  IADD3 R31, PT, PT, R31, UR5, RZ ;  /* 0x000000051f1f7c10 */ /* 0x000fe4000fffe0ff */
[----:B------:R-:W-:-:S03]  /*0c70*/  IADD3 R13, PT, PT, R13, 0x7, RZ ;  /* 0x000000070d0d7810 */ /* 0x000fc60007ffe0ff */
[----:B------:R-:W-:-:S04]  /*0c80*/  IMAD.WIDE.U32 R14, R31, 0x4, R8 ;  /* 0x000000041f0e7825 */ /* 0x000fc800078e0008 */
[----:B------:R-:W-:Y:S01]  /*0c90*/  IMAD.WIDE.U32 R6, R13, 0x4, R6 ;  /* 0x000000040d067825 */ /* 0x000fe200078e0006 */
[----:B--2---:R0:W-:Y:S05]  /*0ca0*/  STG.E desc[UR6][R14.64], R19 ;  /* 0x000000130e007986 */ /* 0x0041ea000c101906 */
[----:B------:R-:W2:Y:S01]  /*0cb0*/  LDG.E R7, desc[UR6][R6.64] ;  /* 0x0000000606077981 */ /* 0x000ea2000c1e1900 */
[----:B------:R-:W-:Y:S02]  /*0cc0*/  IADD3 R31, PT, PT, R31, UR5, RZ ;  /* 0x000000051f1f7c10 */ /* 0x000fe4000fffe0ff */
[----:B------:R-:W-:-:S03]  /*0cd0*/  IADD3 R11, PT, PT, R11, 0x8, RZ ;  /* 0x000000080b0b7810 */ /* 0x000fc60007ffe0ff */
[----:B------:R-:W-:-:S05]  /*0ce0*/  IMAD.WIDE.U32 R8, R31, 0x4, R8 ;  /* 0x000000041f087825 */ /* 0x000fca00078e0008 */
[----:B--2---:R0:W-:Y:S02]  /*0cf0*/  STG.E desc[UR6][R8.64], R7 ;  /* 0x0000000708007986 */ /* 0x0041e4000c101906 */
.L_x_2:
[----:B------:R-:W-:Y:S05]  /*0d00*/  @!P1 EXIT ;  /* 0x000000000000994d */ /* 0x000fea0003800000 */
[----:B------:R-:W-:Y:S02]  /*0d10*/  ISETP.GE.U32.AND P0, PT, R12, 0x4, PT ;  /* 0x000000040c00780c */ /* 0x000fe40003f06070 */
[----:B------:R-:W-:-:S04]  /*0d20*/  LOP3.LUT R0, R0, 0x3, RZ, 0xc0, !PT ;  /* 0x0000000300007812 */ /* 0x000fc800078ec0ff */
[----:B------:R-:W-:-:S07]  /*0d30*/  ISETP.NE.AND P1, PT, R0, RZ, PT ;  /* 0x000000ff0000720c */ /* 0x000fce0003f25270 */
[----:B------:R-:W-:Y:S06]  /*0d40*/  @!P0 BRA `(.L_x_3) ;  /* 0x0000000000708947 */ /* 0x000fec0003800000 */
[----:B0-----:R-:W0:Y:S01]  /*0d50*/  LDC.64 R6, c[0x0][0x380] ;  /* 0x0000e000ff067b82 */ /* 0x001e220000000a00 */
[----:B------:R-:W-:Y:S01]  /*0d60*/  IADD3 R21, PT, PT, R11, R10, RZ ;  /* 0x0000000a0b157210 */ /* 0x000fe20007ffe0ff */
[----:B------:R-:W2:Y:S06]  /*0d70*/  LDCU UR5, c[0x0][0x3a0] ;  /* 0x00007400ff0577ac */ /* 0x000eac0008000800 */
[----:B------:R-:W3:Y:S01]  /*0d80*/  LDC.64 R8, c[0x0][0x398] ;  /* 0x0000e600ff087b82 */ /* 0x000ee20000000a00 */
[----:B0-----:R-:W-:-:S05]  /*0d90*/  IMAD.WIDE.U32 R12, R21, 0x4, R6 ;  /* 0x00000004150c7825 */ /* 0x001fca00078e0006 */
[----:B------:R-:W4:Y:S01]  /*0da0*/  LDG.E R23, desc[UR6][R12.64] ;  /* 0x000000060c177981 */ /* 0x000f22000c1e1900 */
[----:B------:R-:W-:Y:S01]  /*0db0*/  IADD3 R17, PT, PT, R21, 0x1, RZ ;  /* 0x0000000115117810 */ /* 0x000fe20007ffe0ff */
[----:B--2---:R-:W-:-:S04]  /*0dc0*/  IMAD R19, R11, UR5, R4 ;  /* 0x000000050b137c24 */ /* 0x004fc8000f8e0204 */
[----:B---3--:R-:W-:-:S04]  /*0dd0*/  IMAD.WIDE.U32 R14, R19, 0x4, R8 ;  /* 0x00000004130e7825 */ /* 0x008fc800078e0008 */
[----:B------:R-:W-:Y:S01]  /*0de0*/  IMAD.WIDE.U32 R16, R17, 0x4, R6 ;  /* 0x0000000411107825 */ /* 0x000fe200078e0006 */
[----:B----4-:R2:W-:Y:S05]  /*0df0*/  STG.E desc[UR6][R14.64], R23 ;  /* 0x000000170e007986 */ /* 0x0105ea000c101906 */
[----:B------:R-:W3:Y:S01]  /*0e00*/  LDG.E R17, desc[UR6][R16.64] ;  /* 0x0000000610117981 */ /* 0x000ee2000c1e1900 */
[----:B-1----:R-:W-:Y:S02]  /*0e10*/  IADD3 R25, PT, PT, R19, UR5, RZ ;  /* 0x0000000513197c10 */ /* 0x002fe4000fffe0ff */
[----:B------:R-:W-:-:S03]  /*0e20*/  IADD3 R19, PT, PT, R21, 0x2, RZ ;  /* 0x0000000215137810 */ /* 0x000fc60007ffe0ff */
[----:B------:R-:W-:-:S04]  /*0e30*/  IMAD.WIDE.U32 R12, R25, 0x4, R8 ;  /* 0x00000004190c7825 */ /* 0x000fc800078e0008 */
[----:B------:R-:W-:Y:S01]  /*0e40*/  IMAD.WIDE.U32 R18, R19, 0x4, R6 ;  /* 0x0000000413127825 */ /* 0x000fe200078e0006 */
[----:B---3--:R2:W-:Y:S05]  /*0e50*/  STG.E desc[UR6][R12.64], R17 ;  /* 0x000000110c007986 */ /* 0x0085ea000c101906 */
[----:B------:R-:W3:Y:S01]  /*0e60*/  LDG.E R19, desc[UR6][R18.64] ;  /* 0x0000000612137981 */ /* 0x000ee2000c1e1900 */
[----:B------:R-:W-:Y:S02]  /*0e70*/  IADD3 R25, PT, PT, R25, UR5, RZ ;  /* 0x0000000519197c10 */ /* 0x000fe4000fffe0ff */
[----:B------:R-:W-:-:S03]  /*0e80*/  IADD3 R27, PT, PT, R21, 0x3, RZ ;  /* 0x00000003151b7810 */ /* 0x000fc60007ffe0ff */
[----:B------:R-:W-:-:S04]  /*0e90*/  IMAD.WIDE.U32 R20, R25, 0x4, R8 ;  /* 0x0000000419147825 */ /* 0x000fc800078e0008 */
[----:B------:R-:W-:Y:S01]  /*0ea0*/  IMAD.WIDE.U32 R6, R27, 0x4, R6 ;  /* 0x000000041b067825 */ /* 0x000fe200078e0006 */
[----:B---3--:R2:W-:Y:S05]  /*0eb0*/  STG.E desc[UR6][R20.64], R19 ;  /* 0x0000001314007986 */ /* 0x0085ea000c101906 */
[----:B------:R-:W3:Y:S01]  /*0ec0*/  LDG.E R7, desc[UR6][R6.64] ;  /* 0x0000000606077981 */ /* 0x000ee2000c1e1900 */
[----:B------:R-:W-:Y:S02]  /*0ed0*/  IADD3 R25, PT, PT, R25, UR5, RZ ;  /* 0x0000000519197c10 */ /* 0x000fe4000fffe0ff */
[----:B------:R-:W-:-:S03]  /*0ee0*/  IADD3 R11, PT, PT, R11, 0x4, RZ ;  /* 0x000000040b0b7810 */ /* 0x000fc60007ffe0ff */
[----:B------:R-:W-:-:S05]  /*0ef0*/  IMAD.WIDE.U32 R8, R25, 0x4, R8 ;  /* 0x0000000419087825 */ /* 0x000fca00078e0008 */
[----:B---3--:R2:W-:Y:S02]  /*0f00*/  STG.E desc[UR6][R8.64], R7 ;  /* 0x0000000708007986 */ /* 0x0085e4000c101906 */
.L_x_3:
[----:B------:R-:W-:Y:S05]  /*0f10*/  @!P1 EXIT ;  /* 0x000000000000994d */ /* 0x000fea0003800000 */
[----:B------:R-:W3:Y:S01]  /*0f20*/  LDCU UR5, c[0x0][0x3a0] ;  /* 0x00007400ff0577ac */ /* 0x000ee20008000800 */
[----:B0-2---:R-:W0:Y:S01]  /*0f30*/  LDC.64 R6, c[0x0][0x380] ;  /* 0x0000e000ff067b82 */ /* 0x005e220000000a00 */
[----:B------:R-:W-:Y:S01]  /*0f40*/  IMAD R4, R2, UR4, R11 ;  /* 0x0000000402047c24 */ /* 0x000fe2000f8e020b */
[----:B------:R-:W-:-:S04]  /*0f50*/  IADD3 R0, PT, PT, -R0, RZ, RZ ;  /* 0x000000ff00007210 */ /* 0x000fc80007ffe1ff */
[----:B------:R-:W-:Y:S02]  /*0f60*/  IADD3 R13, PT, PT, R5, R4, RZ ;  /* 0x00000004050d7210 */ /* 0x000fe40007ffe0ff */
[----:B------:R-:W2:Y:S01]  /*0f70*/  LDC.64 R8, c[0x0][0x398] ;  /* 0x0000e600ff087b82 */ /* 0x000ea20000000a00 */
[----:B---3--:R-:W-:-:S04]  /*0f80*/  IMAD R3, R11, UR5, R3 ;  /* 0x000000050b037c24 */ /* 0x008fc8000f8e0203 */
[----:B------:R-:W-:-:S07]  /*0f90*/  IMAD R11, R2, UR8, R3 ;  /* 0x00000008020b7c24 */ /* 0x000fce000f8e0203 */
.L_x_4:
[----:B0--3--:R-:W-:-:S06]  /*0fa0*/  IMAD.WIDE.U32 R2, R13, 0x4, R6 ;  /* 0x000000040d027825 */ /* 0x009fcc00078e0006 */
[----:B------:R-:W3:Y:S01]  /*0fb0*/  LDG.E R3, desc[UR6][R2.64] ;  /* 0x0000000602037981 */ /* 0x000ee2000c1e1900 */
[----:B------:R-:W-:Y:S01]  /*0fc0*/  IADD3 R0, PT, PT, R0, 0x1, RZ ;  /* 0x0000000100007810 */ /* 0x000fe20007ffe0ff */
[C---:B--2---:R-:W-:Y:S01]  /*0fd0*/  IMAD.WIDE.U32 R4, R11.reuse, 0x4, R8 ;  /* 0x000000040b047825 */ /* 0x044fe200078e0008 */
[----:B------:R-:W-:Y:S02]  /*0fe0*/  IADD3 R11, PT, PT, R11, UR5, RZ ;  /* 0x000000050b0b7c10 */ /* 0x000fe4000fffe0ff */
[----:B------:R-:W-:Y:S02]  /*0ff0*/  ISETP.NE.AND P0, PT, R0, RZ, PT ;  /* 0x000000ff0000720c */ /* 0x000fe40003f05270 */
[----:B------:R-:W-:Y:S01]  /*1000*/  IADD3 R13, PT, PT, R13, 0x1, RZ ;  /* 0x000000010d0d7810 */ /* 0x000fe20007ffe0ff */
[----:B---3--:R3:W-:Y:S10]  /*1010*/  STG.E desc[UR6][R4.64], R3 ;  /* 0x0000000304007986 */ /* 0x0087f4000c101906 */
[----:B------:R-:W-:Y:S05]  /*1020*/  @P0 BRA `(.L_x_4) ;  /* 0xfffffffc00dc0947 */ /* 0x000fea000383ffff */
[----:B------:R-:W-:Y:S05]  /*1030*/  EXIT ;  /* 0x000000000000794d */ /* 0x000fea0003800000 */
.L_x_5:
[----:B------:R-:W-:-:S00]  /*1040*/  BRA `(.L_x_5) ;  /* 0xfffffffc00fc7947 */ /* 0x000fc0000383ffff */
[----:B------:R-:W-:-:S00]  /*1050*/  NOP ;  /* 0x0000000000007918 */ /* 0x000fc00000000000 */
        /* <DEDUP_REMOVED lines=10> */
.L_x_12:


//--------------------- .text._ZN8mmdeploy4cuda9transposeIhEEvPKT_iiiiPS2_i --------------------------
	.section	.text._ZN8mmdeploy4cuda9transposeIhEEvPKT_iiiiPS2_i,"ax",@progbits
	.align	128
        .global         _ZN8mmdeploy4cuda9transposeIhEEvPKT_iiiiPS2_i
        .type           _ZN8mmdeploy4cuda9transposeIhEEvPKT_iiiiPS2_i,@function
        .size           _ZN8mmdeploy4cuda9transposeIhEEvPKT_iiiiPS2_i,(.L_x_13 - _ZN8mmdeploy4cuda9transposeIhEEvPKT_iiiiPS2_i)
        .other          _ZN8mmdeploy4cuda9transposeIhEEvPKT_iiiiPS2_i,@"STO_CUDA_ENTRY STV_DEFAULT"
_ZN8mmdeploy4cuda9transposeIhEEvPKT_iiiiPS2_i:
.text._ZN8mmdeploy4cuda9transposeIhEEvPKT_iiiiPS2_i:
        /* <DEDUP_REMOVED lines=11> */
[----:B--2---:R-:W-:Y:S01]  /*00b0*/  VIADD R3, R7, UR5 ;  /* 0x0000000507037c36 */ /* 0x004fe20008000000 */
[----:B---3--:R-:W-:-:S04]  /*00c0*/  ISETP.GE.U32.AND P0, PT, R0, UR8, PT ;  /* 0x0000000800007c0c */ /* 0x008fc8000bf06070 */
[----:B------:R-:W-:-:S04]  /*00d0*/  ISETP.GE.U32.OR P0, PT, R3, UR9, P0 ;  /* 0x0000000903007c0c */ /* 0x000fc80008706470 */
[----:B----4-:R-:W-:-:S13]  /*00e0*/  ISETP.LT.OR P0, PT, R20, 0x1, P0 ;  /* 0x000000011400780c */ /* 0x010fda0000701670 */
[----:B------:R-:W-:Y:S05]  /*00f0*/  @P0 EXIT ;  /* 0x000000000000094d */ /* 0x000fea0003800000 */
[----:B------:R-:W-:Y:S01]  /*0100*/  ISETP.GE.U32.AND P0, PT, R20, 0x10, PT ;  /* 0x000000101400780c */ /* 0x000fe20003f06070 */
[----:B------:R-:W0:Y:S01]  /*0110*/  LDCU.64 UR6, c[0x0][0x358] ;  /* 0x00006b00ff0677ac */ /* 0x000e220008000a00 */
[----:B------:R-:W-:Y:S01]  /*0120*/  IMAD R5, R3, R20, RZ ;  /* 0x0000001403057224 */ /* 0x000fe200078e02ff */
[----:B------:R-:W-:-:S10]  /*0130*/  UMOV UR4, URZ ;  /* 0x000000ff00047c82 */ /* 0x000fd40008000000 */
[----:B------:R-:W-:Y:S05]  /*0140*/  @!P0 BRA `(.L_x_6) ;  /* 0x0000000800788947 */ /* 0x000fea0003800000 */
[----:B------:R-:W1:Y:S01]  /*0150*/  LDC R2, c[0x0][0x3a0] ;  /* 0x0000e800ff027b82 */ /* 0x000e620000000800 */
[----:B------:R-:W2:Y:S01]  /*0160*/  LDCU UR4, c[0x0][0x394] ;  /* 0x00007280ff0477ac */ /* 0x000ea20008000800 */
[----:B------:R-:W-:Y:S01]  /*0170*/  LOP3.LUT R20, R20, 0x7ffffff0, RZ, 0xc0, !PT ;  /* 0x7ffffff014147812 */ /* 0x000fe200078ec0ff */
[C---:B------:R-:W-:Y:S01]  /*0180*/  IMAD R16, R0.reuse, UR9, R3 ;  /* 0x0000000900107c24 */ /* 0x040fe2000f8e0203 */
[----:B------:R-:W3:Y:S03]  /*0190*/  LDCU.64 UR10, c[0x0][0x380] ;  /* 0x00007000ff0a77ac */ /* 0x000ee60008000a00 */
[----:B------:R-:W-:Y:S01]  /*01a0*/  IMAD.MOV R20, RZ, RZ, -R20 ;  /* 0x000000ffff147224 */ /* 0x000fe200078e0a14 */
[----:B------:R-:W4:Y:S01]  /*01b0*/  LDCU.64 UR12, c[0x0][0x398] ;  /* 0x00007300ff0c77ac */ /* 0x000f220008000a00 */
[----:B--2---:R-:W-:-:S04]  /*01c0*/  IMAD R4, R0, UR4, R5 ;  /* 0x0000000400047c24 */ /* 0x004fc8000f8e0205 */
[----:B------:R-:W-:Y:S01]  /*01d0*/  VIADD R4, R4, 0x7 ;  /* 0x0000000704047836 */ /* 0x000fe20000000000 */
[C---:B-1----:R-:W-:Y:S01]  /*01e0*/  IADD3 R7, PT, PT, R2.reuse, UR5, R7 ;  /* 0x0000000502077c10 */ /* 0x042fe2000fffe007 */
[C-C-:B------:R-:W-:Y:S01]  /*01f0*/  IMAD R18, R2.reuse, 0x2, R16.reuse ;  /* 0x0000000202127824 */ /* 0x140fe200078e0210 */
[C---:B------:R-:W-:Y:S01]  /*0200*/  LEA R11, R2.reuse, R16, 0x2 ;  /* 0x00000010020b7211 */ /* 0x040fe200078e10ff */
[C-C-:B------:R-:W-:Y:S02]  /*0210*/  IMAD R9, R2.reuse, 0x3, R16.reuse ;  /* 0x0000000302097824 */ /* 0x140fe400078e0210 */
[C-C-:B------:R-:W-:Y:S02]  /*0220*/  IMAD R13, R2.reuse, 0x5, R16.reuse ;  /* 0x00000005020d7824 */ /* 0x140fe400078e0210 */
[C-C-:B------:R-:W-:Y:S02]  /*0230*/  IMAD R15, R2.reuse, 0x6, R16.reuse ;  /* 0x00000006020f7824 */ /* 0x140fe400078e0210 */
[----:B------:R-:W-:-:S02]  /*0240*/  IMAD R17, R2, 0x7, R16 ;  /* 0x0000000702117824 */ /* 0x000fc400078e0210 */
[C-C-:B------:R-:W-:Y:S02]  /*0250*/  IMAD R19, R2.reuse, 0x8, R16.reuse ;  /* 0x0000000802137824 */ /* 0x140fe400078e0210 */
[C-C-:B------:R-:W-:Y:S02]  /*0260*/  IMAD R21, R2.reuse, 0x9, R16.reuse ;  /* 0x0000000902157824 */ /* 0x140fe400078e0210 */
[C-C-:B------:R-:W-:Y:S02]  /*0270*/  IMAD R29, R2.reuse, 0xa, R16.reuse ;  /* 0x0000000a021d7824 */ /* 0x140fe400078e0210 */
[C-C-:B------:R-:W-:Y:S02]  /*0280*/  IMAD R6, R2.reuse, 0xb, R16.reuse ;  /* 0x0000000b02067824 */ /* 0x140fe400078e0210 */
[C-C-:B------:R-:W-:Y:S02]  /*0290*/  IMAD R8, R2.reuse, 0xc, R16.reuse ;  /* 0x0000000c02087824 */ /* 0x140fe400078e0210 */
[----:B------:R-:W-:-:S02]  /*02a0*/  IMAD R10, R2, 0xd, R16 ;  /* 0x0000000d020a7824 */ /* 0x000fc400078e0210 */
[C-C-:B------:R-:W-:Y:S02]  /*02b0*/  IMAD R12, R2.reuse, 0xe, R16.reuse ;  /* 0x0000000e020c7824 */ /* 0x140fe400078e0210 */
[----:B------:R-:W-:Y:S02]  /*02c0*/  IMAD R14, R2, 0xf, R16 ;  /* 0x0000000f020e7824 */ /* 0x000fe400078e0210 */
[----:B---34-:R-:W-:-:S07]  /*02d0*/  IMAD R7, R0, UR9, R7 ;  /* 0x0000000900077c24 */ /* 0x018fce000f8e0207 */
.L_x_7:
[----:B-1----:R-:W-:-:S05]  /*02e0*/  VIADD R22, R4, 0xfffffff9 ;  /* 0xfffffff904167836 */ /* 0x002fca0000000000 */
[----:B------:R-:W-:-:S04]  /*02f0*/  IADD3 R22, P0, PT, R22, UR10, RZ ;  /* 0x0000000a16167c10 */ /* 0x000fc8000ff1e0ff */
[----:B------:R-:W-:-:S05]  /*0300*/  IADD3.X R23, PT, PT, RZ, UR11, RZ, P0, !PT ;  /* 0x0000000bff177c10 */ /* 0x000fca00087fe4ff */
[----:B0-----:R0:W2:Y:S01]  /*0310*/  LDG.E.U8 R28, desc[UR6][R22.64] ;  /* 0x00000006161c7981 */ /* 0x0010a2000c1e1100 */
[----:B------:R-:W-:Y:S01]  /*0320*/  VIADD R24, R4, 0xfffffffa ;  /* 0xfffffffa04187836 */ /* 0x000fe20000000000 */
[----:B0-----:R-:W-:-:S05]  /*0330*/  IADD3 R22, P0, PT, R16, UR12, RZ ;  /* 0x0000000c10167c10 */ /* 0x001fca000ff1e0ff */
[----:B------:R-:W-:Y:S01]  /*0340*/  IMAD.X R23, RZ, RZ, UR13, P0 ;  /* 0x0000000dff177e24 */ /* 0x000fe200080e06ff */
[----:B------:R-:W-:-:S05]  /*0350*/  IADD3 R24, P0, PT, R24, UR10, RZ ;  /* 0x0000000a18187c10 */ /* 0x000fca000ff1e0ff */
[----:B------:R-:W-:Y:S01]  /*0360*/  IMAD.X R25, RZ, RZ, UR11, P0 ;  /* 0x0000000bff197e24 */ /* 0x000fe200080e06ff */
[----:B--2---:R0:W-:Y:S04]  /*0370*/  STG.E.U8 desc[UR6][R22.64], R28 ;  /* 0x0000001c16007986 */ /* 0x0041e8000c101106 */
[----:B0-----:R0:W2:Y:S01]  /*0380*/  LDG.E.U8 R28, desc[UR6][R24.64] ;  /* 0x00000006181c7981 */ /* 0x0010a2000c1e1100 */
[----:B------:R-:W-:-:S04]  /*0390*/  IADD3 R26, P0, PT, R7, UR12, RZ ;  /* 0x0000000c071a7c10 */ /* 0x000fc8000ff1e0ff */
[----:B------:R-:W-:Y:S01]  /*03a0*/  IADD3.X R27, PT, PT, RZ, UR13, RZ, P0, !PT ;  /* 0x0000000dff1b7c10 */ /* 0x000fe200087fe4ff */
[----:B0-----:R-:W-:-:S05]  /*03b0*/  VIADD R24, R4, 0xfffffffb ;  /* 0xfffffffb04187836 */ /* 0x001fca0000000000 */
[----:B------:R-:W-:-:S05]  /*03c0*/  IADD3 R22, P0, PT, R24, UR10, RZ ;  /* 0x0000000a18167c10 */ /* 0x000fca000ff1e0ff */
[----:B------:R-:W-:Y:S01]  /*03d0*/  IMAD.X R23, RZ, RZ, UR11, P0 ;  /* 0x0000000bff177e24 */ /* 0x000fe200080e06ff */
[----:B--2---:R0:W-:Y:S04]  /*03e0*/  STG.E.U8 desc[UR6][R26.64], R28 ;  /* 0x0000001c1a007986 */ /* 0x0041e8000c101106 */
[----:B0-----:R0:W2:Y:S01]  /*03f0*/  LDG.E.U8 R28, desc[UR6][R22.64] ;  /* 0x00000006161c7981 */ /* 0x0010a2000c1e1100 */
[----:B------:R-:W-:Y:S02]  /*0400*/  IADD3 R24, PT, PT, R4, -0x4, RZ ;  /* 0xfffffffc04187810 */ /* 0x000fe40007ffe0ff */
[----:B0-----:R-:W-:-:S05]  /*0410*/  IADD3 R22, P0, PT, R18, UR12, RZ ;  /* 0x0000000c12167c10 */ /* 0x001fca000ff1e0ff */
[----:B------:R-:W-:Y:S01]  /*0420*/  IMAD.X R23, RZ, RZ, UR13, P0 ;  /* 0x0000000dff177e24 */ /* 0x000fe200080e06ff */
[----:B------:R-:W-:-:S05]  /*0430*/  IADD3 R24, P0, PT, R24, UR10, RZ ;  /* 0x0000000a18187c10 */ /* 0x000fca000ff1e0ff */
[----:B------:R-:W-:Y:S01]  /*0440*/  IMAD.X R25, RZ, RZ, UR11, P0 ;  /* 0x0000000bff197e24 */ /* 0x000fe200080e06ff */
[----:B--2---:R0:W-:Y:S04]  /*0450*/  STG.E.U8 desc[UR6][R22.64], R28 ;  /* 0x0000001c16007986 */ /* 0x0041e8000c101106 */
[----:B0-----:R0:W2:Y:S01]  /*0460*/  LDG.E.U8 R28, desc[UR6][R24.64] ;  /* 0x00000006181c7981 */ /* 0x0010a2000c1e1100 */
[----:B------:R-:W-:-:S05]  /*0470*/  IADD3 R26, P0, PT, R9, UR12, RZ ;  /* 0x0000000c091a7c10 */ /* 0x000fca000ff1e0ff */
[----:B------:R-:W-:Y:S02]  /*0480*/  IMAD.X R27, RZ, RZ, UR13, P0 ;  /* 0x0000000dff1b7e24 */ /* 0x000fe400080e06ff */
[----:B0-----:R-:W-:-:S05]  /*0490*/  VIADD R24, R4, 0xfffffffd ;  /* 0xfffffffd04187836 */ /* 0x001fca0000000000 */
[----:B------:R-:W-:-:S04]  /*04a0*/  IADD3 R22, P0, PT, R24, UR10, RZ ;  /* 0x0000000a18167c10 */ /* 0x000fc8000ff1e0ff */
[----:B------:R-:W-:Y:S01]  /*04b0*/  IADD3.X R23, PT, PT, RZ, UR11, RZ, P0, !PT ;  /* 0x0000000bff177c10 */ /* 0x000fe200087fe4ff */
[----:B--2---:R0:W-:Y:S04]  /*04c0*/  STG.E.U8 desc[UR6][R26.64], R28 ;  /* 0x0000001c1a007986 */ /* 0x0041e8000c101106 */
        /* <DEDUP_REMOVED lines=14> */
[----:B0-----:R0:W2:Y:S02]  /*05b0*/  LDG.E.U8 R28, desc[UR6][R22.64] ;  /* 0x00000006161c7981 */ /* 0x0010a4000c1e1100 */
[----:B0-----:R-:W-:-:S05]  /*05c0*/  IADD3 R22, P0, PT, R15, UR12, RZ ;  /* 0x0000000c0f167c10 */ /* 0x001fca000ff1e0ff */
[----:B------:R-:W-:Y:S01]  /*05d0*/  IMAD.X R23, RZ, RZ, UR13, P0 ;  /* 0x0000000dff177e24 */ /* 0x000fe200080e06ff */
[----:B------:R-:W-:-:S04]  /*05e0*/  IADD3 R24, P0, PT, R4, UR10, RZ ;  /* 0x0000000a04187c10 */ /* 0x000fc8000ff1e0ff */
[----:B------:R-:W-:Y:S01]  /*05f0*/  IADD3.X R25, PT, PT, RZ, UR11, RZ, P0, !PT ;  /* 0x0000000bff197c10 */ /* 0x000fe200087fe4ff */
[----:B--2---:R0:W-:Y:S05]  /*0600*/  STG.E.U8 desc[UR6][R22.64], R28 ;  /* 0x0000001c16007986 */ /* 0x0041ea000c101106 */
[----:B------:R1:W2:Y:S01]  /*0610*/  LDG.E.U8 R25, desc[UR6][R24.64] ;  /* 0x0000000618197981 */ /* 0x0002a2000c1e1100 */
[----:B------:R-:W-:-:S05]  /*0620*/  IADD3 R26, P0, PT, R17, UR12, RZ ;  /* 0x0000000c111a7c10 */ /* 0x000fca000ff1e0ff */
[----:B------:R-:W-:Y:S02]  /*0630*/  IMAD.X R27, RZ, RZ, UR13, P0 ;  /* 0x0000000dff1b7e24 */ /* 0x000fe400080e06ff */
[----:B-1----:R-:W-:-:S05]  /*0640*/  VIADD R24, R4, 0x1 ;  /* 0x0000000104187836 */ /* 0x002fca0000000000 */
[----:B0-----:R-:W-:-:S05]  /*0650*/  IADD3 R22, P0, PT, R24, UR10, RZ ;  /* 0x0000000a18167c10 */ /* 0x001fca000ff1e0ff */
[----:B------:R-:W-:Y:S01]  /*0660*/  IMAD.X R23, RZ, RZ, UR11, P0 ;  /* 0x0000000bff177e24 */ /* 0x000fe200080e06ff */
[----:B--2---:R0:W-:Y:S04]  /*0670*/  STG.E.U8 desc[UR6][R26.64], R25 ;  /* 0x000000191a007986 */ /* 0x0041e8000c101106 */
[----:B------:R1:W2:Y:S01]  /*0680*/  LDG.E.U8 R28, desc[UR6][R22.64] ;  /* 0x00000006161c7981 */ /* 0x0002a2000c1e1100 */
[----:B------:R-:W-:Y:S01]  /*0690*/  VIADD R24, R4, 0x2 ;  /* 0x0000000204187836 */ /* 0x000fe20000000000 */
[----:B-1----:R-:W-:-:S04]  /*06a0*/  IADD3 R22, P0, PT, R19, UR12, RZ ;  /* 0x0000000c13167c10 */ /* 0x002fc8000ff1e0ff */
[----:B------:R-:W-:Y:S02]  /*06b0*/  IADD3.X R23, PT, PT, RZ, UR13, RZ, P0, !PT ;  /* 0x0000000dff177c10 */ /* 0x000fe400087fe4ff */
[----:B------:R-:W-:-:S05]  /*06c0*/  IADD3 R24, P0, PT, R24, UR10, RZ ;  /* 0x0000000a18187c10 */ /* 0x000fca000ff1e0ff */
[----:B0-----:R-:W-:Y:S01]  /*06d0*/  IMAD.X R25, RZ, RZ, UR11, P0 ;  /* 0x0000000bff197e24 */ /* 0x001fe200080e06ff */
[----:B--2---:R0:W-:Y:S04]  /*06e0*/  STG.E.U8 desc[UR6][R22.64], R28 ;  /* 0x0000001c16007986 */ /* 0x0041e8000c101106 */
[----:B0-----:R0:W2:Y:S01]  /*06f0*/  LDG.E.U8 R28, desc[UR6][R24.64] ;  /* 0x00000006181c7981 */ /* 0x0010a2000c1e1100 */
[----:B------:R-:W-:-:S05]  /*0700*/  IADD3 R26, P0, PT, R21, UR12, RZ ;  /* 0x0000000c151a7c10 */ /* 0x000fca000ff1e0ff */
[----:B------:R-:W-:Y:S01]  /*0710*/  IMAD.X R27, RZ, RZ, UR13, P0 ;  /* 0x0000000dff1b7e24 */ /* 0x000fe200080e06ff */
[----:B0-----:R-:W-:-:S04]  /*0720*/  IADD3 R24, PT, PT, R4, 0x3, RZ ;  /* 0x0000000304187810 */ /* 0x001fc80007ffe0ff */
[----:B------:R-:W-:-:S05]  /*0730*/  IADD3 R22, P0, PT, R24, UR10, RZ ;  /* 0x0000000a18167c10 */ /* 0x000fca000ff1e0ff */
[----:B------:R-:W-:Y:S01]  /*0740*/  IMAD.X R23, RZ, RZ, UR11, P0 ;  /* 0x0000000bff177e24 */ /* 0x000fe200080e06ff */
[----:B--2---:R0:W-:Y:S04]  /*0750*/  STG.E.U8 desc[UR6][R26.64], R28 ;  /* 0x0000001c1a007986 */ /* 0x0041e8000c101106 */
[----:B0-----:R0:W2:Y:S01]  /*0760*/  LDG.E.U8 R28, desc[UR6][R22.64] ;  /* 0x00000006161c7981 */ /* 0x0010a2000c1e1100 */
[----:B------:R-:W-:Y:S02]  /*0770*/  IADD3 R24, PT, PT, R4, 0x4, RZ ;  /* 0x0000000404187810 */ /* 0x000fe40007ffe0ff */
[----:B0-----:R-:W-:-:S05]  /*0780*/  IADD3 R22, P0, PT, R29, UR12, RZ ;  /* 0x0000000c1d167c10 */ /* 0x001fca000ff1e0ff */
[----:B------:R-:W-:Y:S01]  /*0790*/  IMAD.X R23, RZ, RZ, UR13, P0 ;  /* 0x0000000dff177e24 */ /* 0x000fe200080e06ff */
[----:B------:R-:W-:-:S05]  /*07a0*/  IADD3 R24, P0, PT, R24, UR10, RZ ;  /* 0x0000000a18187c10 */ /* 0x000fca000ff1e0ff */
[----:B------:R-:W-:Y:S01]  /*07b0*/  IMAD.X R25, RZ, RZ, UR11, P0 ;  /* 0x0000000bff197e24 */ /* 0x000fe200080e06ff */
        /* <DEDUP_REMOVED lines=28> */
[----:B--2---:R1:W-:Y:S05]  /*0980*/  STG.E.U8 desc[UR6][R22.64], R28 ;  /* 0x0000001c16007986 */ /* 0x0043ea000c101106 */
[----:B------:R-:W2:Y:S01]  /*0990*/  LDG.E.U8 R25, desc[UR6][R24.64] ;  /* 0x0000000618197981 */ /* 0x000ea2000c1e1100 */
[----:B------:R-:W-:Y:S01]  /*09a0*/  IADD3 R26, P0, PT, R14, UR12, RZ ;  /* 0x0000000c0e1a7c10 */ /* 0x000fe2000ff1e0ff */
[----:B------:R-:W-:Y:S01]  /*09b0*/  IMAD R7, R2, 0x10, R7 ;  /* 0x0000001002077824 */ /* 0x000fe200078e0207 */
[----:B------:R-:W-:Y:S01]  /*09c0*/  IADD3 R20, PT, PT, R20, 0x10, RZ ;  /* 0x0000001014147810 */ /* 0x000fe20007ffe0ff */
[C---:B------:R-:W-:Y:S01]  /*09d0*/  IMAD R18, R2.reuse, 0x10, R18 ;  /* 0x0000001002127824 */ /* 0x040fe200078e0212 */
[----:B------:R-:W-:Y:S01]  /*09e0*/  LEA R9, R2, R9, 0x4 ;  /* 0x0000000902097211 */ /* 0x000fe200078e20ff */
[----:B------:R-:W-:Y:S01]  /*09f0*/  IMAD.X R27, RZ, RZ, UR13, P0 ;  /* 0x0000000dff1b7e24 */ /* 0x000fe200080e06ff */
[----:B------:R-:W-:Y:S01]  /*0a00*/  ISETP.NE.AND P0, PT, R20, RZ, PT ;  /* 0x000000ff1400720c */ /* 0x000fe20003f05270 */
[C---:B------:R-:W-:Y:S01]  /*0a10*/  IMAD R11, R2.reuse, 0x10, R11 ;  /* 0x00000010020b7824 */ /* 0x040fe200078e020b */
[C---:B------:R-:W-:Y:S01]  /*0a20*/  LEA R15, R2.reuse, R15, 0x4 ;  /* 0x0000000f020f7211 */ /* 0x040fe200078e20ff */
[C---:B------:R-:W-:Y:S01]  /*0a30*/  IMAD R13, R2.reuse, 0x10, R13 ;  /* 0x00000010020d7824 */ /* 0x040fe200078e020d */
[C---:B------:R-:W-:Y:S01]  /*0a40*/  LEA R21, R2.reuse, R21, 0x4 ;  /* 0x0000001502157211 */ /* 0x040fe200078e20ff */
[C---:B------:R-:W-:Y:S01]  /*0a50*/  IMAD R17, R2.reuse, 0x10, R17 ;  /* 0x0000001002117824 */ /* 0x040fe200078e0211 */
[C---:B------:R-:W-:Y:S01]  /*0a60*/  LEA R8, R2.reuse, R8, 0x4 ;  /* 0x0000000802087211 */ /* 0x040fe200078e20ff */
[C---:B------:R-:W-:Y:S01]  /*0a70*/  IMAD R19, R2.reuse, 0x10, R19 ;  /* 0x0000001002137824 */ /* 0x040fe200078e0213 */
[C---:B------:R-:W-:Y:S01]  /*0a80*/  LEA R14, R2.reuse, R14, 0x4 ;  /* 0x0000000e020e7211 */ /* 0x040fe200078e20ff */
[----:B------:R-:W-:-:S02]  /*0a90*/  IMAD R29, R2, 0x10, R29 ;  /* 0x00000010021d7824 */ /* 0x000fc400078e021d */
[C---:B------:R-:W-:Y:S02]  /*0aa0*/  IMAD R6, R2.reuse, 0x10, R6 ;  /* 0x0000001002067824 */ /* 0x040fe400078e0206 */
[C---:B------:R-:W-:Y:S02]  /*0ab0*/  IMAD R10, R2.reuse, 0x10, R10 ;  /* 0x00000010020a7824 */ /* 0x040fe400078e020a */
[C---:B------:R-:W-:Y:S02]  /*0ac0*/  IMAD R12, R2.reuse, 0x10, R12 ;  /* 0x00000010020c7824 */ /* 0x040fe400078e020c */
[----:B------:R-:W-:Y:S02]  /*0ad0*/  IMAD R16, R2, 0x10, R16 ;  /* 0x0000001002107824 */ /* 0x000fe400078e0210 */
[----:B------:R-:W-:Y:S01]  /*0ae0*/  VIADD R4, R4, 0x10 ;  /* 0x0000001004047836 */ /* 0x000fe20000000000 */
[----:B--2---:R1:W-:Y:S01]  /*0af0*/  STG.E.U8 desc[UR6][R26.64], R25 ;  /* 0x000000191a007986 */ /* 0x0043e2000c101106 */
[----:B------:R-:W-:Y:S05]  /*0b00*/  @P0 BRA `(.L_x_7) ;  /* 0xfffffff400f40947 */ /* 0x000fea000383ffff */
[----:B------:R-:W0:Y:S02]  /*0b10*/  LDCU UR4, c[0x0][0x390] ;  /* 0x00007200ff0477ac */ /* 0x000e240008000800 */
[----:B0-----:R-:W-:-:S12]  /*0b20*/  ULOP3.LUT UR4, UR4, 0x7ffffff0, URZ, 0xc0, !UPT ;  /* 0x7ffffff004047892 */ /* 0x001fd8000f8ec0ff */
.L_x_6:
[----:B------:R-:W2:Y:S02]  /*0b30*/  LDC R4, c[0x0][0x390] ;  /* 0x0000e400ff047b82 */ /* 0x000ea40000000800 */
[----:B--2---:R-:W-:-:S13]  /*0b40*/  LOP3.LUT P0, R2, R4, 0xf, RZ, 0xc0, !PT ;  /* 0x0000000f04027812 */ /* 0x004fda000780c0ff */
[----:B0-----:R-:W-:Y:S05]  /*0b50*/  @!P0 EXIT ;  /* 0x000000000000894d */ /* 0x001fea0003800000 */
[----:B------:R-:W0:Y:S01]  /*0b60*/  LDC R7, c[0x0][0x394] ;  /* 0x0000e500ff077b82 */ /* 0x000e220000000800 */
[----:B------:R-:W2:Y:S01]  /*0b70*/  LDCU UR5, c[0x0][0x38c] ;  /* 0x00007180ff0577ac */ /* 0x000ea20008000800 */
[----:B------:R-:W-:Y:S02]  /*0b80*/  ISETP.GE.U32.AND P1, PT, R2, 0x8, PT ;  /* 0x000000080200780c */ /* 0x000fe40003f26070 */
[----:B------:R-:W-:-:S04]  /*0b90*/  LOP3.LUT R18, R4, 0x7, RZ, 0xc0, !PT ;  /* 0x0000000704127812 */ /* 0x000fc800078ec0ff */
[----:B------:R-:W-:Y:S01]  /*0ba0*/  ISETP.NE.AND P0, PT, R18, RZ, PT ;  /* 0x000000ff1200720c */ /* 0x000fe20003f05270 */
[C---:B--2---:R-:W-:Y:S02]  /*0bb0*/  IMAD R2, R0.reuse, UR5, R3 ;  /* 0x0000000500027c24 */ /* 0x044fe4000f8e0203 */
[----:B0-----:R-:W-:-:S04]  /*0bc0*/  IMAD R6, R0, R7, R5 ;  /* 0x0000000700067224 */ /* 0x001fc800078e0205 */
[----:B------:R-:W-:Y:S06]  /*0bd0*/  @!P1 BRA `(.L_x_8) ;  /* 0x0000000400109947 */ /* 0x000fec0003800000 */
[----:B------:R-:W0:Y:S01]  /*0be0*/  LDCU.64 UR8, c[0x0][0x380] ;  /* 0x00007000ff0877ac */ /* 0x000e220008000a00 */
[----:B------:R-:W-:Y:S01]  /*0bf0*/  IADD3 R8, PT, PT, R6, UR4, RZ ;  /* 0x0000000406087c10 */ /* 0x000fe2000fffe0ff */
[----:B------:R-:W2:Y:S01]  /*0c00*/  LDC R9, c[0x0][0x3a0] ;  /* 0x0000e800ff097b82 */ /* 0x000ea20000000800 */
[----:B------:R-:W3:Y:S02]  /*0c10*/  LDCU.64 UR10, c[0x0][0x398] ;  /* 0x00007300ff0a77ac */ /* 0x000ee40008000a00 */
[----:B0-----:R-:W-:-:S05]  /*0c20*/  IADD3 R10, P1, PT, R8, UR8, RZ ;  /* 0x00000008080a7c10 */ /* 0x001fca000ff3e0ff */
[----:B------:R-:W-:-:S05]  /*0c30*/  IMAD.X R11, RZ, RZ, UR9, P1 ;  /* 0x00000009ff0b7e24 */ /* 0x000fca00088e06ff */
[----:B------:R-:W4:Y:S01]  /*0c40*/  LDG.E.U8 R19, desc[UR6][R10.64] ;  /* 0x000000060a137981 */ /* 0x000f22000c1e1100 */
[----:B--2---:R-:W-:Y:S02]  /*0c50*/  IMAD R16, R9, UR4, R2 ;  /* 0x0000000409107c24 */ /* 0x004fe4000f8e0202 */
[----:B------:R-:W-:-:S03]  /*0c60*/  VIADD R14, R8, 0x1 ;  /* 0x00000001080e7836 */ /* 0x000fc60000000000 */
[----:B---3--:R-:W-:Y:S02]  /*0c70*/  IADD3 R12, P1, PT, R16, UR10, RZ ;  /* 0x0000000a100c7c10 */ /* 0x008fe4000ff3e0ff */
[----:B------:R-:W-:-:S03]  /*0c80*/  IADD3 R14, P2, PT, R14, UR8, RZ ;  /* 0x000000080e0e7c10 */ /* 0x000fc6000ff5e0ff */
[----:B------:R-:W-:Y:S01]  /*0c90*/  IMAD.X R13, RZ, RZ, UR11, P1 ;  /* 0x0000000bff0d7e24 */ /* 0x000fe200088e06ff */
[----:B------:R-:W-:Y:S01]  /*0ca0*/  IADD3.X R15, PT, PT, RZ, UR9, RZ, P2, !PT ;  /* 0x00000009ff0f7c10 */ /* 0x000fe200097fe4ff */
[----:B------:R-:W-:-:S03]  /*0cb0*/  VIADD R17, R8, 0x2 ;  /* 0x0000000208117836 */ /* 0x000fc60000000000 */
[----:B----4-:R0:W-:Y:S04]  /*0cc0*/  STG.E.U8 desc[UR6][R12.64], R19 ;  /* 0x000000130c007986 */ /* 0x0101e8000c101106 */
[----:B------:R-:W2:Y:S01]  /*0cd0*/  LDG.E.U8 R21, desc[UR6][R14.64] ;  /* 0x000000060e157981 */ /* 0x000ea2000c1e1100 */
[----:B------:R-:W-:Y:S02]  /*0ce0*/  IADD3 R20, PT, PT, R16, R9, RZ ;  /* 0x0000000910147210 */ /* 0x000fe40007ffe0ff */
[----:B------:R-:W-:Y:S02]  /*0cf0*/  IADD3 R16, P2, PT, R17, UR8, RZ ;  /* 0x0000000811107c10 */ /* 0x000fe4000ff5e0ff */
[----:B------:R-:W-:-:S03]  /*0d00*/  IADD3 R10, P1, PT, R20, UR10, RZ ;  /* 0x0000000a140a7c10 */ /* 0x000fc6000ff3e0ff */
[----:B------:R-:W-:Y:S02]  /*0d10*/  IMAD.X R17, RZ, RZ, UR9, P2 ;  /* 0x00000009ff117e24 */ /* 0x000fe400090e06ff */
[----:B------:R-:W-:Y:S01]  /*0d20*/  IMAD.X R11, RZ, RZ, UR11, P1 ;  /* 0x0000000bff0b7e24 */ /* 0x000fe200088e06ff */
[----:B-1----:R-:W-:Y:S01]  /*0d30*/  IADD3 R22, PT, PT, R8, 0x3, RZ ;  /* 0x0000000308167810 */ /* 0x002fe20007ffe0ff */
[----:B------:R-:W-:-:S03]  /*0d40*/  IMAD.IADD R20, R20, 0x1, R9 ;  /* 0x0000000114147824 */ /* 0x000fc600078e0209 */
[----:B--2---:R1:W-:Y:S04]  /*0d50*/  STG.E.U8 desc[UR6][R10.64], R21 ;  /* 0x000000150a007986 */ /* 0x0043e8000c101106 */
[----:B------:R-:W2:Y:S01]  /*0d60*/  LDG.E.U8 R23, desc[UR6][R16.64] ;  /* 0x0000000610177981 */ /* 0x000ea2000c1e1100 */
[----:B------:R-:W-:Y:S02]  /*0d70*/  IADD3 R14, P2, PT, R22, UR8, RZ ;  /* 0x00000008160e7c10 */ /* 0x000fe4000ff5e0ff */
[----:B0-----:R-:W-:-:S03]  /*0d80*/  IADD3 R12, P1, PT, R20, UR10, RZ ;  /* 0x0000000a140c7c10 */ /* 0x001fc6000ff3e0ff */
[----:B------:R-:W-:Y:S01]  /*0d90*/  IMAD.X R15, RZ, RZ, UR9, P2 ;  /* 0x00000009ff0f7e24 */ /* 0x000fe200090e06ff */
[----:B------:R-:W-:Y:S01]  /*0da0*/  IADD3.X R13, PT, PT, RZ, UR11, RZ, P1, !PT ;  /* 0x0000000bff0d7c10 */ /* 0x000fe20008ffe4ff */
[----:B------:R-:W-:Y:S02]  /*0db0*/  IMAD.IADD R20, R20, 0x1, R9 ;  /* 0x0000000114147824 */ /* 0x000fe400078e0209 */
[----:B------:R-:W-:Y:S02]  /*0dc0*/  VIADD R22, R8, 0x4 ;  /* 0x0000000408167836 */ /* 0x000fe40000000000 */
[----:B--2---:R0:W-:Y:S04]  /*0dd0*/  STG.E.U8 desc[UR6][R12.64], R23 ;  /* 0x000000170c007986 */ /* 0x0041e8000c101106 */
[----:B------:R-:W2:Y:S01]  /*0de0*/  LDG.E.U8 R19, desc[UR6][R14.64] ;  /* 0x000000060e137981 */ /* 0x000ea2000c1e1100 */
[----:B-1----:R-:W-:-:S02]  /*0df0*/  IADD3 R10, P1, PT, R20, UR10, RZ ;  /* 0x0000000a140a7c10 */ /* 0x002fc4000ff3e0ff */
[----:B------:R-:W-:-:S03]  /*0e00*/  IADD3 R16, P2, PT, R22, UR8, RZ ;  /* 0x0000000816107c10 */ /* 0x000fc6000ff5e0ff */
[----:B------:R-:W-:Y:S01]  /*0e10*/  IMAD.X R11, RZ, RZ, UR11, P1 ;  /* 0x0000000bff0b7e24 */ /* 0x000fe200088e06ff */
[----:B------:R-:W-:Y:S01]  /*0e20*/  IADD3.X R17, PT, PT, RZ, UR9, RZ, P2, !PT ;  /* 0x00000009ff117c10 */ /* 0x000fe200097fe4ff */
[----:B------:R-:W-:Y:S01]  /*0e30*/  VIADD R22, R8, 0x5 ;  /* 0x0000000508167836 */ /* 0x000fe20000000000 */
[----:B------:R-:W-:Y:S02]  /*0e40*/  IADD3 R20, PT, PT, R20, R9, RZ ;  /* 0x0000000914147210 */ /* 0x000fe40007ffe0ff */
[----:B--2---:R1:W-:Y:S04]  /*0e50*/  STG.E.U8 desc[UR6][R10.64], R19 ;  /* 0x000000130a007986 */ /* 0x0043e8000c101106 */
[----:B------:R-:W2:Y:S01]  /*0e60*/  LDG.E.U8 R21, desc[UR6][R16.64] ;  /* 0x0000000610157981 */ /* 0x000ea2000c1e1100 */
[----:B0-----:R-:W-:-:S02]  /*0e70*/  IADD3 R12, P1, PT, R20, UR10, RZ ;  /* 0x0000000a140c7c10 */ /* 0x001fc4000ff3e0ff */
[----:B------:R-:W-:-:S03]  /*0e80*/  IADD3 R14, P2, PT, R22, UR8, RZ ;  /* 0x00000008160e7c10 */ /* 0x000fc6000ff5e0ff */
[----:B------:R-:W-:Y:S02]  /*0e90*/  IMAD.X R13, RZ, RZ, UR11, P1 ;  /* 0x0000000bff0d7e24 */ /* 0x000fe400088e06ff */
[----:B------:R-:W-:Y:S01]  /*0ea0*/  IMAD.X R15, RZ, RZ, UR9, P2 ;  /* 0x00000009ff0f7e24 */ /* 0x000fe200090e06ff */
[----:B------:R-:W-:Y:S01]  /*0eb0*/  IADD3 R22, PT, PT, R8, 0x6, RZ ;  /* 0x0000000608167810 */ /* 0x000fe20007ffe0ff */
[----:B------:R-:W-:Y:S01]  /*0ec0*/  IMAD.IADD R20, R20, 0x1, R9 ;  /* 0x0000000114147824 */ /* 0x000fe200078e0209 */
[----:B--2---:R0:W-:Y:S04]  /*0ed0*/  STG.E.U8 desc[UR6][R12.64], R21 ;  /* 0x000000150c007986 */ /* 0x0041e8000c101106 */
[----:B------:R-:W2:Y:S01]  /*0ee0*/  LDG.E.U8 R23, desc[UR6][R14.64] ;  /* 0x000000060e177981 */ /* 0x000ea2000c1e1100 */
[----:B------:R-:W-:-:S02]  /*0ef0*/  IADD3 R16, P2, PT, R22, UR8, RZ ;  /* 0x0000000816107c10 */ /* 0x000fc4000ff5e0ff */
[----:B-1----:R-:W-:-:S03]  /*0f00*/  IADD3 R10, P1, PT, R20, UR10, RZ ;  /* 0x0000000a140a7c10 */ /* 0x002fc6000ff3e0ff */
[----:B------:R-:W-:Y:S01]  /*0f10*/  IMAD.X R17, RZ, RZ, UR9, P2 ;  /* 0x00000009ff117e24 */ /* 0x000fe200090e06ff */
[----:B------:R-:W-:Y:S01]  /*0f20*/  IADD3.X R11, PT, PT, RZ, UR11, RZ, P1, !PT ;  /* 0x0000000bff0b7c10 */ /* 0x000fe20008ffe4ff */
[----:B------:R-:W-:Y:S02]  /*0f30*/  IMAD.IADD R20, R20, 0x1, R9 ;  /* 0x0000000114147824 */ /* 0x000fe400078e0209 */
[----:B------:R-:W-:Y:S02]  /*0f40*/  VIADD R8, R8, 0x7 ;  /* 0x0000000708087836 */ /* 0x000fe40000000000 */
[----:B--2---:R2:W-:Y:S04]  /*0f50*/  STG.E.U8 desc[UR6][R10.64], R23 ;  /* 0x000000170a007986 */ /* 0x0045e8000c101106 */
[----:B------:R-:W3:Y:S01]  /*0f60*/  LDG.E.U8 R17, desc[UR6][R16.64] ;  /* 0x0000000610117981 */ /* 0x000ee2000c1e1100 */
[----:B0-----:R-:W-:-:S02]  /*0f70*/  IADD3 R12, P1, PT, R20, UR10, RZ ;  /* 0x0000000a140c7c10 */ /* 0x001fc4000ff3e0ff */
[----:B------:R-:W-:-:S03]  /*0f80*/  IADD3 R14, P2, PT, R8, UR8, RZ ;  /* 0x00000008080e7c10 */ /* 0x000fc6000ff5e0ff */
[----:B------:R-:W-:Y:S01]  /*0f90*/  IMAD.X R13, RZ, RZ, UR11, P1 ;  /* 0x0000000bff0d7e24 */ /* 0x000fe200088e06ff */
[----:B------:R-:W-:Y:S01]  /*0fa0*/  IADD3.X R15, PT, PT, RZ, UR9, RZ, P2, !PT ;  /* 0x00000009ff0f7c10 */ /* 0x000fe200097fe4ff */
[----:B------:R-:W-:-:S03]  /*0fb0*/  IMAD.IADD R9, R20, 0x1, R9 ;  /* 0x0000000114097824 */ /* 0x000fc600078e0209 */
[----:B---3--:R2:W-:Y:S04]  /*0fc0*/  STG.E.U8 desc[UR6][R12.64], R17 ;  /* 0x000000110c007986 */ /* 0x0085e8000c101106 */
[----:B------:R-:W3:Y:S01]  /*0fd0*/  LDG.E.U8 R15, desc[UR6][R14.64] ;  /* 0x000000060e0f7981 */ /* 0x000ee2000c1e1100 */
[----:B------:R-:W-:Y:S01]  /*0fe0*/  IADD3 R8, P1, PT, R9, UR10, RZ ;  /* 0x0000000a09087c10 */ /* 0x000fe2000ff3e0ff */
[----:B------:R-:W-:-:S03]  /*0ff0*/  UIADD3 UR4, UPT, UPT, UR4, 0x8, URZ ;  /* 0x0000000804047890 */ /* 0x000fc6000fffe0ff */
[----:B------:R-:W-:-:S05]  /*1000*/  IADD3.X R9, PT, PT, RZ, UR11, RZ, P1, !PT ;  /* 0x0000000bff097c10 */ /* 0x000fca0008ffe4ff */
[----:B---3--:R2:W-:Y:S04]  /*1010*/  STG.E.U8 desc[UR6][R8.64], R15 ;  /* 0x0000000f08007986 */ /* 0x0085e8000c101106 */
.L_x_8:
[----:B------:R-:W-:Y:S05]  /*1020*/  @!P0 EXIT ;  /* 0x000000000000894d */ /* 0x000fea0003800000 */
[----:B------:R-:W-:Y:S02]  /*1030*/  ISETP.GE.U32.AND P1, PT, R18, 0x4, PT ;  /* 0x000000041200780c */ /* 0x000fe40003f26070 */
[----:B------:R-:W-:-:S04]  /*1040*/  LOP3.LUT R4, R4, 0x3, RZ, 0xc0, !PT ;  /* 0x0000000304047812 */ /* 0x000fc800078ec0ff */
[----:B------:R-:W-:-:S07]  /*1050*/  ISETP.NE.AND P0, PT, R4, RZ, PT ;  /* 0x000000ff0400720c */ /* 0x000fce0003f05270 */
[----:B------:R-:W-:Y:S06]  /*1060*/  @!P1 BRA `(.L_x_9) ;  /* 0x0000000000909947 */ /* 0x000fec0003800000 */
[----:B------:R-:W0:Y:S01]  /*1070*/  LDCU.64 UR8, c[0x0][0x380] ;  /* 0x00007000ff0877ac */ /* 0x000e220008000a00 */
[----:B------:R-:W-:Y:S01]  /*1080*/  VIADD R6, R6, UR4 ;  /* 0x0000000406067c36 */ /* 0x000fe20008000000 */
[----:B--2---:R-:W2:Y:S01]  /*1090*/  LDC R9, c[0x0][0x3a0] ;  /* 0x0000e800ff097b82 */ /* 0x004ea20000000800 */
[----:B------:R-:W3:Y:S03]  /*10a0*/  LDCU.64 UR10, c[0x0][0x398] ;  /* 0x00007300ff0a77ac */ /* 0x000ee60008000a00 */
[----:B0-----:R-:W-:-:S05]  /*10b0*/  IADD3 R10, P1, PT, R6, UR8, RZ ;  /* 0x00000008060a7c10 */ /* 0x001fca000ff3e0ff */
[----:B------:R-:W-:-:S05]  /*10c0*/  IMAD.X R11, RZ, RZ, UR9, P1 ;  /* 0x00000009ff0b7e24 */ /* 0x000fca00088e06ff */
[----:B------:R-:W4:Y:S01]  /*10d0*/  LDG.E.U8 R19, desc[UR6][R10.64] ;  /* 0x000000060a137981 */ /* 0x000f22000c1e1100 */
[----:B--2---:R-:W-:Y:S01]  /*10e0*/  IMAD R2, R9, UR4, R2 ;  /* 0x0000000409027c24 */ /* 0x004fe2000f8e0202 */
[----:B------:R-:W-:-:S04]  /*10f0*/  IADD3 R14, PT, PT, R6, 0x1, RZ ;  /* 0x00000001060e7810 */ /* 0x000fc80007ffe0ff */
[----:B---3--:R-:W-:Y:S02]  /*1100*/  IADD3 R12, P1, PT, R2, UR10, RZ ;  /* 0x0000000a020c7c10 */ /* 0x008fe4000ff3e0ff */
[----:B------:R-:W-:-:S03]  /*1110*/  IADD3 R14, P2, PT, R14, UR8, RZ ;  /* 0x000000080e0e7c10 */ /* 0x000fc6000ff5e0ff */
[----:B------:R-:W-:Y:S02]  /*1120*/  IMAD.X R13, RZ, RZ, UR11, P1 ;  /* 0x0000000bff0d7e24 */ /* 0x000fe400088e06ff */
[----:B------:R-:W-:-:S03]  /*1130*/  IMAD.X R15, RZ, RZ, UR9, P2 ;  /* 0x00000009ff0f7e24 */ /* 0x000fc600090e06ff */
[----:B----4-:R0:W-:Y:S04]  /*1140*/  STG.E.U8 desc[UR6][R12.64], R19 ;  /* 0x000000130c007986 */ /* 0x0101e8000c101106 */
[----:B------:R-:W2:Y:S01]  /*1150*/  LDG.E.U8 R21, desc[UR6][R14.64] ;  /* 0x000000060e157981 */ /* 0x000ea2000c1e1100 */
[----:B------:R-:W-:Y:S01]  /*1160*/  IADD3 R16, PT, PT, R6, 0x2, RZ ;  /* 0x0000000206107810 */ /* 0x000fe20007ffe0ff */
[----:B------:R-:W-:-:S03]  /*1170*/  IMAD.IADD R2, R2, 0x1, R9 ;  /* 0x0000000102027824 */ /* 0x000fc600078e0209 */
[----:B------:R-:W-:Y:S02]  /*1180*/  IADD3 R16, P2, PT, R16, UR8, RZ ;  /* 0x0000000810107c10 */ /* 0x000fe4000ff5e0ff */
[----:B------:R-:W-:-:S03]  /*1190*/  IADD3 R10, P1, PT, R2, UR10, RZ ;  /* 0x0000000a020a7c10 */ /* 0x000fc6000ff3e0ff */
[----:B------:R-:W-:Y:S01]  /*11a0*/  IMAD.X R17, RZ, RZ, UR9, P2 ;  /* 0x00000009ff117e24 */ /* 0x000fe200090e06ff */
[----:B------:R-:W-:Y:S01]  /*11b0*/  IADD3.X R11, PT, PT, RZ, UR11, RZ, P1, !PT ;  /* 0x0000000bff0b7c10 */ /* 0x000fe20008ffe4ff */
[----:B------:R-:W-:-:S04]  /*11c0*/  IMAD.IADD R2, R2, 0x1, R9 ;  /* 0x0000000102027824 */ /* 0x000fc800078e0209 */
[----:B--2---:R3:W-:Y:S04]  /*11d0*/  STG.E.U8 desc[UR6][R10.64], R21 ;  /* 0x000000150a007986 */ /* 0x0047e8000c101106 */
[----:B------:R-:W2:Y:S01]  /*11e0*/  LDG.E.U8 R17, desc[UR6][R16.64] ;  /* 0x0000000610117981 */ /* 0x000ea2000c1e1100 */
[----:B------:R-:W-:Y:S01]  /*11f0*/  VIADD R6, R6, 0x3 ;  /* 0x0000000306067836 */ /* 0x000fe20000000000 */
[----:B0-----:R-:W-:-:S04]  /*1200*/  IADD3 R12, P1, PT, R2, UR10, RZ ;  /* 0x0000000a020c7c10 */ /* 0x001fc8000ff3e0ff */
[----:B------:R-:W-:Y:S01]  /*1210*/  IADD3 R14, P2, PT, R6, UR8, RZ ;  /* 0x00000008060e7c10 */ /* 0x000fe2000ff5e0ff */
[----:B------:R-:W-:-:S03]  /*1220*/  IMAD.X R13, RZ, RZ, UR11, P1 ;  /* 0x0000000bff0d7e24 */ /* 0x000fc600088e06ff */
[----:B------:R-:W-:Y:S01]  /*1230*/  IADD3.X R15, PT, PT, RZ, UR9, RZ, P2, !PT ;  /* 0x00000009ff0f7c10 */ /* 0x000fe200097fe4ff */
[----:B------:R-:W-:Y:S01]  /*1240*/  IMAD.IADD R9, R2, 0x1, R9 ;  /* 0x0000000102097824 */ /* 0x000fe200078e0209 */
[----:B--2---:R3:W-:Y:S04]  /*1250*/  STG.E.U8 desc[UR6][R12.64], R17 ;  /* 0x000000110c007986 */ /* 0x0047e8000c101106 */
[----:B------:R-:W2:Y:S01]  /*1260*/  LDG.E.U8 R15, desc[UR6][R14.64] ;  /* 0x000000060e0f7981 */ /* 0x000ea2000c1e1100 */
[----:B------:R-:W-:Y:S01]  /*1270*/  IADD3 R8, P1, PT, R9, UR10, RZ ;  /* 0x0000000a09087c10 */ /* 0x000fe2000ff3e0ff */
[----:B------:R-:W-:-:S03]  /*1280*/  UIADD3 UR4, UPT, UPT, UR4, 0x4, URZ ;  /* 0x0000000404047890 */ /* 0x000fc6000fffe0ff */
[----:B------:R-:W-:-:S05]  /*1290*/  IADD3.X R9, PT, PT, RZ, UR11, RZ, P1, !PT ;  /* 0x0000000bff097c10 */ /* 0x000fca0008ffe4ff */
[----:B--2---:R3:W-:Y:S04]  /*12a0*/  STG.E.U8 desc[UR6][R8.64], R15 ;  /* 0x0000000f08007986 */ /* 0x0047e8000c101106 */
.L_x_9:
[----:B------:R-:W-:Y:S05]  /*12b0*/  @!P0 EXIT ;  /* 0x000000000000894d */ /* 0x000fea0003800000 */
[----:B--23--:R-:W0:Y:S01]  /*12c0*/  LDC R8, c[0x0][0x3a0] ;  /* 0x0000e800ff087b82 */ /* 0x00ce220000000800 */
[----:B------:R-:W-:Y:S01]  /*12d0*/  IMAD R2, R0, R7, UR4 ;  /* 0x0000000400027e24 */ /* 0x000fe2000f8e0207 */
[----:B------:R-:W2:Y:S01]  /*12e0*/  LDCU.64 UR8, c[0x0][0x380] ;  /* 0x00007000ff0877ac */ /* 0x000ea20008000a00 */
[----:B------:R-:W-:Y:S02]  /*12f0*/  IMAD.MOV R7, RZ, RZ, -R4 ;  /* 0x000000ffff077224 */ /* 0x000fe400078e0a04 */
[----:B------:R-:W-:Y:S01]  /*1300*/  IMAD.IADD R6, R5, 0x1, R2 ;  /* 0x0000000105067824 */ /* 0x000fe200078e0202 */
[----:B------:R-:W3:Y:S01]  /*1310*/  LDCU.64 UR10, c[0x0][0x398] ;  /* 0x00007300ff0a77ac */ /* 0x000ee20008000a00 */
[----:B0-----:R-:W-:-:S04]  /*1320*/  IMAD R3, R8, UR4, R3 ;  /* 0x0000000408037c24 */ /* 0x001fc8000f8e0203 */
[----:B--23--:R-:W-:-:S07]  /*1330*/  IMAD R0, R0, UR5, R3 ;  /* 0x0000000500007c24 */ /* 0x00cfce000f8e0203 */
.L_x_10:
[----:B------:R-:W-:-:S04]  /*1340*/  IADD3 R2, P0, PT, R6, UR8, RZ ;  /* 0x0000000806027c10 */ /* 0x000fc8000ff1e0ff */
[----:B0-----:R-:W-:-:S06]  /*1350*/  IADD3.X R3, PT, PT, RZ, UR9, RZ, P0, !PT ;  /* 0x00000009ff037c10 */ /* 0x001fcc00087fe4ff */
[----:B------:R-:W2:Y:S01]  /*1360*/  LDG.E.U8 R3, desc[UR6][R2.64] ;  /* 0x0000000602037981 */ /* 0x000ea2000c1e1100 */
[C---:B------:R-:W-:Y:S01]  /*1370*/  IADD3 R4, P0, PT, R0.reuse, UR10, RZ ;  /* 0x0000000a00047c10 */ /* 0x040fe2000ff1e0ff */
[----:B------:R-:W-:Y:S01]  /*1380*/  VIADD R7, R7, 0x1 ;  /* 0x0000000107077836 */ /* 0x000fe20000000000 */
[----:B------:R-:W-:Y:S01]  /*1390*/  IADD3 R0, PT, PT, R0, R8, RZ ;  /* 0x0000000800007210 */ /* 0x000fe20007ffe0ff */
[----:B------:R-:W-:Y:S02]  /*13a0*/  VIADD R6, R6, 0x1 ;  /* 0x0000000106067836 */ /* 0x000fe40000000000 */
[----:B------:R-:W-:Y:S01]  /*13b0*/  IMAD.X R5, RZ, RZ, UR11, P0 ;  /* 0x0000000bff057e24 */ /* 0x000fe200080e06ff */
[----:B------:R-:W-:-:S04]  /*13c0*/  ISETP.NE.AND P0, PT, R7, RZ, PT ;  /* 0x000000ff0700720c */ /* 0x000fc80003f05270 */
[----:B--2---:R0:W-:Y:S09]  /*13d0*/  STG.E.U8 desc[UR6][R4.64], R3 ;  /* 0x0000000304007986 */ /* 0x0041f2000c101106 */
[----:B------:R-:W-:Y:S05]  /*13e0*/  @P0 BRA `(.L_x_10) ;  /* 0xfffffffc00d40947 */ /* 0x000fea000383ffff */
[----:B------:R-:W-:Y:S05]  /*13f0*/  EXIT ;  /* 0x000000000000794d */ /* 0x000fea0003800000 */
.L_x_11:
        /* <DEDUP_REMOVED lines=16> */
.L_x_13:


//--------------------- .nv.shared.reserved.0     --------------------------
	.section	.nv.shared.reserved.0,"aw",@nobits
	.weak		__nv_reservedSMEM_offset_0_alias
	.size		__nv_reservedSMEM_offset_0_alias, 0, 64
	.other		__nv_reservedSMEM_offset_0_alias,@"STO_CUDA_RESERVED_SHARED STV_DEFAULT"
__nv_reservedSMEM_offset_0_alias:
	.zero		0
	.zero		64


//--------------------- .nv.constant0._ZN8mmdeploy4cuda9transposeIfEEvPKT_iiiiPS2_i --------------------------
	.section	.nv.constant0._ZN8mmdeploy4cuda9transposeIfEEvPKT_iiiiPS2_i,"a",@progbits
	.sectionflags	@""
	.align	4
.nv.constant0._ZN8mmdeploy4cuda9transposeIfEEvPKT_iiiiPS2_i:
	.zero		932


//--------------------- .nv.constant0._ZN8mmdeploy4cuda9transposeIhEEvPKT_iiiiPS2_i --------------------------
	.section	.nv.constant0._ZN8mmdeploy4cuda9transposeIhEEvPKT_iiiiPS2_i,"a",@progbits
	.sectionflags	@""
	.align	4
.nv.constant0._ZN8mmdeploy4cuda9transposeIhEEvPKT_iiiiPS2_i:
	.zero		932


//--------------------- SYMBOLS --------------------------

	.type		.nv.reservedSmem.offset0,@object
	.size		.nv.reservedSmem.offset0,0x4
